def matmul_kernel(
    a_ptr,
    b_ptr,
    c_ptr,
    M,
    N,
    K,
    stride_am,
    stride_ak,
    stride_bk,
    stride_bn,
    stride_cm,
    stride_cn,
    BLOCK_M: tl.constexpr,
    BLOCK_N: tl.constexpr,
    BLOCK_K: tl.constexpr,
    GROUP_M: tl.constexpr,
):
    pid = tl.program_id(axis=0)
    num_pid_m = tl.cdiv(M, BLOCK_M)
    num_pid_n = tl.cdiv(N, BLOCK_N)
    num_pid_in_group = GROUP_M * num_pid_n
    group_id = pid // num_pid_in_group
    first_pid_m = group_id * GROUP_M
    group_size_m = min(num_pid_m - first_pid_m, GROUP_M)
    pid_m = first_pid_m + ((pid % num_pid_in_group) % group_size_m)
    pid_n = (pid % num_pid_in_group) // group_size_m

    offs_am = (pid_m * BLOCK_M + tl.arange(0, BLOCK_M)) % M
    offs_bn = (pid_n * BLOCK_N + tl.arange(0, BLOCK_N)) % N
    offs_k = tl.arange(0, BLOCK_K)
    a_ptrs = a_ptr + offs_am[:, None] * stride_am + offs_k[None, :] * stride_ak
    b_ptrs = b_ptr + offs_k[:, None] * stride_bk + offs_bn[None, :] * stride_bn

    acc = tl.zeros((BLOCK_M, BLOCK_N), dtype=tl.float32)
    for kk in range(0, tl.cdiv(K, BLOCK_K)):
        a = tl.load(a_ptrs, mask=offs_k[None, :] < K - kk * BLOCK_K, other=0.0)
        b = tl.load(b_ptrs, mask=offs_k[:, None] < K - kk * BLOCK_K, other=0.0)
        acc = tl.dot(a, b, acc)
        a_ptrs += BLOCK_K * stride_ak
        b_ptrs += BLOCK_K * stride_bk

    c = acc.to(c_ptr.dtype.element_ty)
    offs_cm = pid_m * BLOCK_M + tl.arange(0, BLOCK_M)
    offs_cn = pid_n * BLOCK_N + tl.arange(0, BLOCK_N)
    c_ptrs = c_ptr + offs_cm[:, None] * stride_cm + offs_cn[None, :] * stride_cn
    mask = (offs_cm[:, None] < M) & (offs_cn[None, :] < N)
    tl.store(c_ptrs, c, mask=mask)

# config = {"BLOCK_K": 64, "BLOCK_M": 64, "BLOCK_N": 16, "GROUP_M": 8, "arch": "sm_100", "dtype": "bf16", "num_ctas": 1, "num_stages": 3, "num_warps": 4}
# arch = sm_100


// ===== COMPILED SASS (sm_100a) =====

	.target	sm_100a

	.elftype	@"ET_EXEC"


//--------------------- .note.nv.tkinfo           --------------------------
	.section	.note.nv.tkinfo,"",@"SHT_NOTE"
	.sectionflags	@"SHF_NOTE_NV_TKINFO"
	.tkinfo
        /*0018*/ 	.word	0x00000081
        /*0030*/ 	.string	""
        /*0030*/ 	.string	"ptxas-blackwell"
        /*0030*/ 	.string	"Cuda compilation tools, release 12.9, V12.9.86"
        /*0030*/ 	.string	"Build cuda_12.9.r12.9/compiler.36037853_0"
        /*0030*/ 	.string	"-v  -suppress-debug-info  -lineinfo  -arch sm_100a "



//--------------------- .note.nv.cuver            --------------------------
	.section	.note.nv.cuver,"",@"SHT_NOTE"
	.sectionflags	@"SHF_NOTE_NV_CUVER"
        /*0018*/ 	.short	0x0001
        /*001a*/ 	.short	0x0064
        /*001c*/ 	.short	0x0001
        /*001e*/ 	.short	0x0000
        /*0020*/ 	.short	0x0001
        /*0022*/ 	.short	0x0000


//--------------------- .nv.info                  --------------------------
	.section	.nv.info,"",@"SHT_CUDA_INFO"
	.align	4


	//----- nvinfo : EIATTR_REGCOUNT
	.align		4
        /*0000*/ 	.byte	0x04, 0x2f
        /*0002*/ 	.short	(.L_4 - .L_3)
	.align		4
.L_3:
        /*0004*/ 	.word	index@(matmul_kernel)
        /*0008*/ 	.word	0x000000a8


	//----- nvinfo : EIATTR_FRAME_SIZE
	.align		4
.L_4:
        /*000c*/ 	.byte	0x04, 0x11
        /*000e*/ 	.short	(.L_6 - .L_5)
	.align		4
.L_5:
        /*0010*/ 	.word	index@($__internal_2_$__cuda_sm10x_tcgen05_guardrail_trap_unallocated_columns_being_dealloced)
        /*0014*/ 	.word	0x00000000


	//----- nvinfo : EIATTR_FRAME_SIZE
	.align		4
.L_6:
        /*0018*/ 	.byte	0x04, 0x11
        /*001a*/ 	.short	(.L_8 - .L_7)
	.align		4
.L_7:
        /*001c*/ 	.word	index@($__internal_1_$__cuda_sm10x_tcgen05_guardrail_trap_phase_invalid_during_alloc)
        /*0020*/ 	.word	0x00000000


	//----- nvinfo : EIATTR_FRAME_SIZE
	.align		4
.L_8:
        /*0024*/ 	.byte	0x04, 0x11
        /*0026*/ 	.short	(.L_10 - .L_9)
	.align		4
.L_9:
        /*0028*/ 	.word	index@($__internal_0_$__cuda_sm10x_tcgen05_guardrail_trap_col_being_dealloced_not_returned_by_alloc)
        /*002c*/ 	.word	0x00000000


	//----- nvinfo : EIATTR_FRAME_SIZE
	.align		4
.L_10:
        /*0030*/ 	.byte	0x04, 0x11
        /*0032*/ 	.short	(.L_12 - .L_11)
	.align		4
.L_11:
        /*0034*/ 	.word	index@(matmul_kernel)
        /*0038*/ 	.word	0x00000000


	//----- nvinfo : EIATTR_MIN_STACK_SIZE
	.align		4
.L_12:
        /*003c*/ 	.byte	0x04, 0x12
        /*003e*/ 	.short	(.L_14 - .L_13)
	.align		4
.L_13:
        /*0040*/ 	.word	index@(matmul_kernel)
        /*0044*/ 	.word	0x00000000
.L_14:


//--------------------- .nv.info.matmul_kernel    --------------------------
	.section	.nv.info.matmul_kernel,"",@"SHT_CUDA_INFO"
	.sectionflags	@""
	.align	4


	//----- nvinfo : EIATTR_CUDA_API_VERSION
	.align		4
        /*0000*/ 	.byte	0x04, 0x37
        /*0002*/ 	.short	(.L_16 - .L_15)
.L_15:
        /*0004*/ 	.word	0x00000081


	//----- nvinfo : EIATTR_KPARAM_INFO
	.align		4
.L_16:
        /*0008*/ 	.byte	0x04, 0x17
        /*000a*/ 	.short	(.L_18 - .L_17)
.L_17:
        /*000c*/ 	.word	0x00000000
        /*0010*/ 	.short	0x000d
        /*0012*/ 	.short	0x0048
        /*0014*/ 	.byte	0x00, 0xf4, 0x21, 0x00


	//----- nvinfo : EIATTR_KPARAM_INFO
	.align		4
.L_18:
        /*0018*/ 	.byte	0x04, 0x17
        /*001a*/ 	.short	(.L_20 - .L_19)
.L_19:
        /*001c*/ 	.word	0x00000000
        /*0020*/ 	.short	0x000c
        /*0022*/ 	.short	0x0040
        /*0024*/ 	.byte	0x00, 0xf4, 0x21, 0x00


	//----- nvinfo : EIATTR_KPARAM_INFO
	.align		4
.L_20:
        /*0028*/ 	.byte	0x04, 0x17
        /*002a*/ 	.short	(.L_22 - .L_21)
.L_21:
        /*002c*/ 	.word	0x00000000
        /*0030*/ 	.short	0x000b
        /*0032*/ 	.short	0x0038
        /*0034*/ 	.byte	0x00, 0xf0, 0x11, 0x00


	//----- nvinfo : EIATTR_KPARAM_INFO
	.align		4
.L_22:
        /*0038*/ 	.byte	0x04, 0x17
        /*003a*/ 	.short	(.L_24 - .L_23)
.L_23:
        /*003c*/ 	.word	0x00000000
        /*0040*/ 	.short	0x000a
        /*0042*/ 	.short	0x0034
        /*0044*/ 	.byte	0x00, 0xf0, 0x11, 0x00


	//----- nvinfo : EIATTR_KPARAM_INFO
	.align		4
.L_24:
        /*0048*/ 	.byte	0x04, 0x17
        /*004a*/ 	.short	(.L_26 - .L_25)
.L_25:
        /*004c*/ 	.word	0x00000000
        /*0050*/ 	.short	0x0009
        /*0052*/ 	.short	0x0030
        /*0054*/ 	.byte	0x00, 0xf0, 0x11, 0x00


	//----- nvinfo : EIATTR_KPARAM_INFO
	.align		4
.L_26:
        /*0058*/ 	.byte	0x04, 0x17
        /*005a*/ 	.short	(.L_28 - .L_27)
.L_27:
        /*005c*/ 	.word	0x00000000
        /*0060*/ 	.short	0x0008
        /*0062*/ 	.short	0x002c
        /*0064*/ 	.byte	0x00, 0xf0, 0x11, 0x00


	//----- nvinfo : EIATTR_KPARAM_INFO
	.align		4
.L_28:
        /*0068*/ 	.byte	0x04, 0x17
        /*006a*/ 	.short	(.L_30 - .L_29)
.L_29:
        /*006c*/ 	.word	0x00000000
        /*0070*/ 	.short	0x0007
        /*0072*/ 	.short	0x0028
        /*0074*/ 	.byte	0x00, 0xf0, 0x11, 0x00


	//----- nvinfo : EIATTR_KPARAM_INFO
	.align		4
.L_30:
        /*0078*/ 	.byte	0x04, 0x17
        /*007a*/ 	.short	(.L_32 - .L_31)
.L_31:
        /*007c*/ 	.word	0x00000000
        /*0080*/ 	.short	0x0006
        /*0082*/ 	.short	0x0024
        /*0084*/ 	.byte	0x00, 0xf0, 0x11, 0x00


	//----- nvinfo : EIATTR_KPARAM_INFO
	.align		4
.L_32:
        /*0088*/ 	.byte	0x04, 0x17
        /*008a*/ 	.short	(.L_34 - .L_33)
.L_33:
        /*008c*/ 	.word	0x00000000
        /*0090*/ 	.short	0x0005
        /*0092*/ 	.short	0x0020
        /*0094*/ 	.byte	0x00, 0xf0, 0x11, 0x00


	//----- nvinfo : EIATTR_KPARAM_INFO
	.align		4
.L_34:
        /*0098*/ 	.byte	0x04, 0x17
        /*009a*/ 	.short	(.L_36 - .L_35)
.L_35:
        /*009c*/ 	.word	0x00000000
        /*00a0*/ 	.short	0x0004
        /*00a2*/ 	.short	0x001c
        /*00a4*/ 	.byte	0x00, 0xf0, 0x11, 0x00


	//----- nvinfo : EIATTR_KPARAM_INFO
	.align		4
.L_36:
        /*00a8*/ 	.byte	0x04, 0x17
        /*00aa*/ 	.short	(.L_38 - .L_37)
.L_37:
        /*00ac*/ 	.word	0x00000000
        /*00b0*/ 	.short	0x0003
        /*00b2*/ 	.short	0x0018
        /*00b4*/ 	.byte	0x00, 0xf0, 0x11, 0x00


	//----- nvinfo : EIATTR_KPARAM_INFO
	.align		4
.L_38:
        /*00b8*/ 	.byte	0x04, 0x17
        /*00ba*/ 	.short	(.L_40 - .L_39)
.L_39:
        /*00bc*/ 	.word	0x00000000
        /*00c0*/ 	.short	0x0002
        /*00c2*/ 	.short	0x0010
        /*00c4*/ 	.byte	0x00, 0xf4, 0x21, 0x00


	//----- nvinfo : EIATTR_KPARAM_INFO
	.align		4
.L_40:
        /*00c8*/ 	.byte	0x04, 0x17
        /*00ca*/ 	.short	(.L_42 - .L_41)
.L_41:
        /*00cc*/ 	.word	0x00000000
        /*00d0*/ 	.short	0x0001
        /*00d2*/ 	.short	0x0008
        /*00d4*/ 	.byte	0x00, 0xf4, 0x21, 0x00


	//----- nvinfo : EIATTR_KPARAM_INFO
	.align		4
.L_42:
        /*00d8*/ 	.byte	0x04, 0x17
        /*00da*/ 	.short	(.L_44 - .L_43)
.L_43:
        /*00dc*/ 	.word	0x00000000
        /*00e0*/ 	.short	0x0000
        /*00e2*/ 	.short	0x0000
        /*00e4*/ 	.byte	0x00, 0xf4, 0x21, 0x00


	//----- nvinfo : EIATTR_AT_ENTRY_FRAGMENTS
	.align		4
.L_44:
        /*00e8*/ 	.byte	0x04, 0x4f
        /*00ea*/ 	.short	(.L_46 - .L_45)


	//   ....[0]....
.L_45:
        /*00ec*/ 	.word	0x00000004


	//----- nvinfo : EIATTR_RESERVED_SMEM_USED
	.align		4
.L_46:
        /*00f0*/ 	.byte	0x01, 0x41
	.zero		2


	//----- nvinfo : EIATTR_SPARSE_MMA_MASK
	.align		4
        /*00f4*/ 	.byte	0x03, 0x50
        /*00f6*/ 	.short	0x0000


	//----- nvinfo : EIATTR_TCGEN05_1CTA_USED
	.align		4
        /*00f8*/ 	.byte	0x01, 0x51
	.zero		2


	//----- nvinfo : EIATTR_MAXREG_COUNT
	.align		4
        /*00fc*/ 	.byte	0x03, 0x1b
        /*00fe*/ 	.short	0x00ff


	//----- nvinfo : EIATTR_NUM_BARRIERS
	.align		4
        /*0100*/ 	.byte	0x02, 0x4c
        /*0102*/ 	.byte	0x01
	.zero		1


	//----- nvinfo : EIATTR_INT_WARP_WIDE_INSTR_OFFSETS
	.align		4
        /*0104*/ 	.byte	0x04, 0x31
        /*0106*/ 	.short	(.L_48 - .L_47)


	//   ....[0]....
.L_47:
        /*0108*/ 	.word	0x00001340


	//   ....[1]....
        /*010c*/ 	.word	0x00001380


	//   ....[2]....
        /*0110*/ 	.word	0x00002580


	//   ....[3]....
        /*0114*/ 	.word	0x00004ad0


	//   ....[4]....
        /*0118*/ 	.word	0x00004b20


	//----- nvinfo : EIATTR_COOP_GROUP_MASK_REGIDS
	.align		4
.L_48:
        /*011c*/ 	.byte	0x04, 0x29
        /*011e*/ 	.short	(.L_50 - .L_49)


	//   ....[0]....
.L_49:
        /*0120*/ 	.word	0xffffffff


	//   ....[1]....
        /*0124*/ 	.word	0xffffffff


	//   ....[2]....
        /*0128*/ 	.word	0xffffffff


	//   ....[3]....
        /*012c*/ 	.word	0xffffffff


	//----- nvinfo : EIATTR_COOP_GROUP_INSTR_OFFSETS
	.align		4
.L_50:
        /*0130*/ 	.byte	0x04, 0x28
        /*0132*/ 	.short	(.L_52 - .L_51)


	//   ....[0]....
.L_51:
        /*0134*/ 	.word	0x00000070


	//   ....[1]....
        /*0138*/ 	.word	0x00000320


	//   ....[2]....
        /*013c*/ 	.word	0x00004970


	//   ....[3]....
        /*0140*/ 	.word	0x00004bd0


	//----- nvinfo : EIATTR_VRC_CTA_INIT_COUNT
	.align		4
.L_52:
        /*0144*/ 	.byte	0x02, 0x4a
        /*0146*/ 	.byte	0x80
	.zero		1


	//----- nvinfo : EIATTR_MBARRIER_INSTR_OFFSETS
	.align		4
        /*0148*/ 	.byte	0x04, 0x39
        /*014a*/ 	.short	(.L_54 - .L_53)


	//   ....[0]....
.L_53:
        /*014c*/ 	.word	0x000014c0
        /*0150*/ 	.word	0x000000ff
        /*0154*/ 	.word	0x00000000
        /*0158*/ 	.short	0x0100
        /*015a*/ 	.byte	0x0b
	.zero		1


	//   ....[1]....
        /*015c*/ 	.word	0x000025c0
        /*0160*/ 	.word	0x000000ff
        /*0164*/ 	.word	0x00005008
        /*0168*/ 	.short	0x0100
        /*016a*/ 	.byte	0x09
	.zero		1


	//   ....[2]....
        /*016c*/ 	.word	0x00003540
        /*0170*/ 	.word	0x000000ff
        /*0174*/ 	.word	0x00000000
        /*0178*/ 	.short	0x010a
        /*017a*/ 	.byte	0x0b
	.zero		1


	//   ....[3]....
        /*017c*/ 	.word	0x00004410
        /*0180*/ 	.word	0x000000ff
        /*0184*/ 	.word	0x00000000
        /*0188*/ 	.short	0x010a
        /*018a*/ 	.byte	0x0b
	.zero		1


	//   ....[4]....
        /*018c*/ 	.word	0x00004560
        /*0190*/ 	.word	0x000000ff
        /*0194*/ 	.word	0x00005000
        /*0198*/ 	.short	0x0108
        /*019a*/ 	.byte	0x09
	.zero		1


	//   ....[5]....
        /*019c*/ 	.word	0x000045f0
        /*01a0*/ 	.word	0x000000ff
        /*01a4*/ 	.word	0x00005008
        /*01a8*/ 	.short	0x0108
        /*01aa*/ 	.byte	0x09
	.zero		1


	//   ....[6]....
        /*01ac*/ 	.word	0x00004bf0
        /*01b0*/ 	.word	0x000000ff
        /*01b4*/ 	.word	0x00000000
        /*01b8*/ 	.short	0x010a
        /*01ba*/ 	.byte	0x0b
	.zero		1


	//   ....[7]....
        /*01bc*/ 	.word	0x00004c20
        /*01c0*/ 	.word	0x000000ff
        /*01c4*/ 	.word	0x00000000
        /*01c8*/ 	.short	0x010a
        /*01ca*/ 	.byte	0x0b
	.zero		1


	//----- nvinfo : EIATTR_NUM_MBARRIERS
	.align		4
.L_54:
        /*01cc*/ 	.byte	0x03, 0x38
        /*01ce*/ 	.short	0x0002


	//----- nvinfo : EIATTR_EXIT_INSTR_OFFSETS
	.align		4
        /*01d0*/ 	.byte	0x04, 0x1c
        /*01d2*/ 	.short	(.L_56 - .L_55)


	//   ....[0]....
.L_55:
        /*01d4*/ 	.word	0x00004be0


	//----- nvinfo : EIATTR_REQNTID
	.align		4
.L_56:
        /*01d8*/ 	.byte	0x04, 0x10
        /*01da*/ 	.short	(.L_58 - .L_57)
.L_57:
        /*01dc*/ 	.word	0x00000080
        /*01e0*/ 	.word	0x00000001
        /*01e4*/ 	.word	0x00000001


	//----- nvinfo : EIATTR_CRS_STACK_SIZE
	.align		4
.L_58:
        /*01e8*/ 	.byte	0x04, 0x1e
        /*01ea*/ 	.short	(.L_60 - .L_59)
.L_59:
        /*01ec*/ 	.word	0x00000000


	//----- nvinfo : EIATTR_CBANK_PARAM_SIZE
	.align		4
.L_60:
        /*01f0*/ 	.byte	0x03, 0x19
        /*01f2*/ 	.short	0x0050


	//----- nvinfo : EIATTR_PARAM_CBANK
	.align		4
        /*01f4*/ 	.byte	0x04, 0x0a
        /*01f6*/ 	.short	(.L_62 - .L_61)
	.align		4
.L_61:
        /*01f8*/ 	.word	index@(.nv.constant0.matmul_kernel)
        /*01fc*/ 	.short	0x0380
        /*01fe*/ 	.short	0x0050


	//----- nvinfo : EIATTR_SW_WAR
	.align		4
.L_62:
        /*0200*/ 	.byte	0x04, 0x36
        /*0202*/ 	.short	(.L_64 - .L_63)
.L_63:
        /*0204*/ 	.word	0x00000008
.L_64:


//--------------------- .nv.compat                --------------------------
	.section	.nv.compat,"",@"SHT_CUDA_COMPAT_INFO"
	.align	4
        /*0000*/ 	.byte	0x02, 0x02, 0x02, 0x00, 0x02, 0x05, 0x05, 0x00, 0x02, 0x03, 0x00, 0x00, 0x02, 0x06, 0x01, 0x00


//--------------------- .nv.callgraph             --------------------------
	.section	.nv.callgraph,"",@"SHT_CUDA_CALLGRAPH"
	.align	4
	.sectionentsize	8
	.align		4
        /*0000*/ 	.word	0x00000000
	.align		4
        /*0004*/ 	.word	0xffffffff
	.align		4
        /*0008*/ 	.word	0x00000000
	.align		4
        /*000c*/ 	.word	0xfffffffe
	.align		4
        /*0010*/ 	.word	0x00000000
	.align		4
        /*0014*/ 	.word	0xfffffffd
	.align		4
        /*0018*/ 	.word	0x00000000
	.align		4
        /*001c*/ 	.word	0xfffffffc


//--------------------- .text.matmul_kernel       --------------------------
	.section	.text.matmul_kernel,"ax",@progbits
	.align	128
        .global         matmul_kernel
        .type           matmul_kernel,@function
        .size           matmul_kernel,(.L_x_20 - matmul_kernel)
        .other          matmul_kernel,@"STO_CUDA_ENTRY STV_DEFAULT"
matmul_kernel:
.text.matmul_kernel:
[----:B------:R-:W0:Y:S01]  /*0000*/  LDC R1, c[0x0][0x37c] ;  /* 0x0000df00ff017b82 */ /* 0x000e220000000800 */
[----:B------:R-:W1:Y:S01]  /*0010*/  S2R R18, SR_TID.X ;  /* 0x0000000000127919 */ /* 0x000e620000002100 */
[----:B------:R-:W2:Y:S01]  /*0020*/  LDCU.64 UR20, c[0x0][0x358] ;  /* 0x00006b00ff1477ac */ /* 0x000ea20008000a00 */
[----:B-1----:R-:W-:-:S13]  /*0030*/  ISETP.GE.U32.AND P0, PT, R18, 0x20, PT ;  /* 0x000000201200780c */ /* 0x002fda0003f06070 */
[----:B------:R-:W-:Y:S02]  /*0040*/  VOTEU.ANY UP0, P0 ;  /* 0x0000000000ff7886 */ /* 0x000fe40000000100 */
[----:B0-2---:R-:W-:Y:S05]  /*0050*/  BRA.U UP0, `(.L_x_0) ;  /* 0x0000000100b47547 */ /* 0x005fea000b800000 */
[----:B------:R-:W0:Y:S01]  /*0060*/  S2UR UR6, SR_CgaCtaId ;  /* 0x00000000000679c3 */ /* 0x000e220000008800 */
[----:B------:R-:W-:Y:S01]  /*0070*/  NOP ;  /* 0x0000000000007918 */ /* 0x000fe20000000000 */
[----:B------:R-:W-:Y:S02]  /*0080*/  UMOV UR4, 0x40 ;  /* 0x0000004000047882 */ /* 0x000fe40000000000 */
[----:B0-----:R-:W-:-:S09]  /*0090*/  ULEA UR4, UR6, UR4, 0x18 ;  /* 0x0000000406047291 */ /* 0x001fd2000f8ec0ff */
[----:B------:R-:W0:Y:S01]  /*00a0*/  LDS.U8 R0, [UR4] ;  /* 0x00000004ff007984 */ /* 0x000e220008000000 */
[----:B------:R-:W-:Y:S02]  /*00b0*/  UMOV UR4, 0x400 ;  /* 0x0000040000047882 */ /* 0x000fe40000000000 */
[----:B------:R-:W-:Y:S01]  /*00c0*/  ULEA UR4, UR6, UR4, 0x18 ;  /* 0x0000000406047291 */ /* 0x000fe2000f8ec0ff */
[----:B0-----:R-:W-:-:S13]  /*00d0*/  ISETP.NE.AND P0, PT, R0, RZ, PT ;  /* 0x000000ff0000720c */ /* 0x001fda0003f05270 */
[----:B------:R-:W-:Y:S05]  /*00e0*/  @P0 BRA `(.L_x_1) ;  /* 0x0000000000780947 */ /* 0x000fea0003800000 */
[----:B------:R-:W-:-:S13]  /*00f0*/  ELECT P0, URZ, PT ;  /* 0x0000000000ff782f */ /* 0x000fda0003800000 */
[----:B------:R-:W-:Y:S05]  /*0100*/  @!P0 BRA `(.L_x_2) ;  /* 0x0000000000808947 */ /* 0x000fea0003800000 */
[----:B------:R-:W-:Y:S01]  /*0110*/  UMOV UR5, 0x1 ;  /* 0x0000000100057882 */ /* 0x000fe20000000000 */
[----:B------:R-:W-:-:S04]  /*0120*/  IMAD.MOV.U32 R4, RZ, RZ, 0x1 ;  /* 0x00000001ff047424 */ /* 0x000fc800078e00ff */
[----:B------:R-:W-:Y:S04]  /*0130*/  DEPBAR.LE SB0, 0x36 ;  /* 0x00008d800000791a */ /* 0x000fe80000000000 */
[----:B------:R-:W0:Y:S02]  /*0140*/  UTCATOMSWS.FIND_AND_SET.ALIGN UP1, UR5, UR5 ;  /* 0x00000005000575e3 */ /* 0x000e240008020800 */
[----:B0-----:R-:W-:-:S04]  /*0150*/  PLOP3.LUT P0, PT, PT, PT, UP1, 0x80, 0x8 ;  /* 0x000000000008781c */ /* 0x001fc80003f0f018 */
[----:B------:R-:W-:-:S04]  /*0160*/  SEL R0, RZ, 0xffffffff, !P0 ;  /* 0xffffffffff007807 */ /* 0x000fc80004000000 */
[----:B------:R-:W-:Y:S01]  /*0170*/  ISETP.NE.AND P0, PT, R0, RZ, PT ;  /* 0x000000ff0000720c */ /* 0x000fe20003f05270 */
[----:B------:R-:W-:-:S12]  /*0180*/  IMAD.U32 R0, RZ, RZ, UR5 ;  /* 0x00000005ff007e24 */ /* 0x000fd8000f8e00ff */
[----:B------:R-:W-:Y:S05]  /*0190*/  @P0 BRA `(.L_x_3) ;  /* 0x0000000000240947 */ /* 0x000fea0003800000 */
.L_x_4:
[----:B------:R-:W-:Y:S05]  /*01a0*/  NANOSLEEP 0x64 ;  /* 0x000000640000795d */ /* 0x000fea0003800000 */
[----:B------:R-:W-:-:S05]  /*01b0*/  UMOV UR5, 0x1 ;  /* 0x0000000100057882 */ /* 0x000fca0000000000 */
[----:B------:R-:W-:Y:S04]  /*01c0*/  DEPBAR.LE SB0, 0x36 ;  /* 0x00008d800000791a */ /* 0x000fe80000000000 */
[----:B------:R-:W0:Y:S02]  /*01d0*/  UTCATOMSWS.FIND_AND_SET.ALIGN UP1, UR5, UR5 ;  /* 0x00000005000575e3 */ /* 0x000e240008020800 */
[----:B0-----:R-:W-:-:S04]  /*01e0*/  PLOP3.LUT P0, PT, PT, PT, UP1, 0x80, 0x8 ;  /* 0x000000000008781c */ /* 0x001fc80003f0f018 */
[----:B------:R-:W-:-:S04]  /*01f0*/  SEL R0, RZ, 0xffffffff, !P0 ;  /* 0xffffffffff007807 */ /* 0x000fc80004000000 */
[----:B------:R-:W-:Y:S01]  /*0200*/  ISETP.NE.AND P0, PT, R0, RZ, PT ;  /* 0x000000ff0000720c */ /* 0x000fe20003f05270 */
[----:B------:R-:W-:-:S12]  /*0210*/  IMAD.U32 R0, RZ, RZ, UR5 ;  /* 0x00000005ff007e24 */ /* 0x000fd8000f8e00ff */
[----:B------:R-:W-:Y:S05]  /*0220*/  @!P0 BRA `(.L_x_4) ;  /* 0xfffffffc00dc8947 */ /* 0x000fea000383ffff */
.L_x_3:
[----:B------:R-:W-:Y:S01]  /*0230*/  VIADD R3, R0, 0x10 ;  /* 0x0000001000037836 */ /* 0x000fe20000000000 */
[----:B------:R-:W-:Y:S01]  /*0240*/  UMOV UR5, 0x50 ;  /* 0x0000005000057882 */ /* 0x000fe20000000000 */
[----:B------:R-:W-:Y:S01]  /*0250*/  SHF.L.U32 R2, R4, R0, RZ ;  /* 0x0000000004027219 */ /* 0x000fe200000006ff */
[----:B------:R-:W-:Y:S01]  /*0260*/  ULEA UR5, UR6, UR5, 0x18 ;  /* 0x0000000506057291 */ /* 0x000fe2000f8ec0ff */
[----:B------:R-:W-:Y:S01]  /*0270*/  IMAD.SHL.U32 R0, R0, 0x20, RZ ;  /* 0x0000002000007824 */ /* 0x000fe200078e00ff */
[----:B------:R-:W-:-:S04]  /*0280*/  SHF.L.U32 R3, R4, R3, RZ ;  /* 0x0000000304037219 */ /* 0x000fc800000006ff */
[----:B------:R-:W-:-:S05]  /*0290*/  LOP3.LUT R2, R3, R2, RZ, 0xfc, !PT ;  /* 0x0000000203027212 */ /* 0x000fca00078efcff */
[----:B------:R0:W-:Y:S04]  /*02a0*/  ATOMS.OR RZ, [UR5], R2 ;  /* 0x00000002ffff798c */ /* 0x0001e8000b000005 */
[----:B------:R0:W-:Y:S01]  /*02b0*/  STS [UR4], R0 ;  /* 0x00000000ff007988 */ /* 0x0001e20008000804 */
[----:B------:R-:W-:Y:S05]  /*02c0*/  BRA `(.L_x_2) ;  /* 0x0000000000107947 */ /* 0x000fea0003800000 */
.L_x_1:
[----:B------:R-:W-:Y:S01]  /*02d0*/  IMAD.MOV.U32 R0, RZ, RZ, -0x1 ;  /* 0xffffffffff007424 */ /* 0x000fe200078e00ff */
[----:B------:R-:W-:-:S04]  /*02e0*/  MOV R2, 0x310 ;  /* 0x0000031000027802 */ /* 0x000fc80000000f00 */
[----:B------:R0:W-:Y:S03]  /*02f0*/  STS [UR4], R0 ;  /* 0x00000000ff007988 */ /* 0x0001e60008000804 */
[----:B0-----:R-:W-:Y:S05]  /*0300*/  CALL.REL.NOINC `($__internal_1_$__cuda_sm10x_tcgen05_guardrail_trap_phase_invalid_during_alloc) ;  /* 0x00000048005c7944 */ /* 0x001fea0003c00000 */
.L_x_2:
[----:B------:R-:W-:Y:S05]  /*0310*/  WARPSYNC.ALL ;  /* 0x0000000000007948 */ /* 0x000fea0003800000 */
[----:B------:R-:W-:Y:S01]  /*0320*/  NOP ;  /* 0x0000000000007918 */ /* 0x000fe20000000000 */
.L_x_0:
[----:B------:R-:W1:Y:S01]  /*0330*/  LDC.64 R24, c[0x0][0x398] ;  /* 0x0000e600ff187b82 */ /* 0x000e620000000a00 */
[----:B------:R-:W2:Y:S01]  /*0340*/  S2R R5, SR_CTAID.X ;  /* 0x0000000000057919 */ /* 0x000ea20000002500 */
[----:B------:R-:W-:Y:S01]  /*0350*/  UMOV UR9, 0x400 ;  /* 0x0000040000097882 */ /* 0x000fe20000000000 */
[----:B------:R-:W-:Y:S01]  /*0360*/  SHF.R.U32.HI R99, RZ, 0x5, R18 ;  /* 0x00000005ff637819 */ /* 0x000fe20000011612 */
[----:B------:R-:W3:Y:S04]  /*0370*/  LDCU.128 UR12, c[0x0][0x380] ;  /* 0x00007000ff0c77ac */ /* 0x000ee80008000c00 */
[----:B------:R-:W4:Y:S08]  /*0380*/  S2UR UR4, SR_CgaCtaId ;  /* 0x00000000000479c3 */ /* 0x000f300000008800 */
[----:B------:R-:W5:Y:S01]  /*0390*/  LDC.64 R64, c[0x0][0x3a8] ;  /* 0x0000ea00ff407b82 */ /* 0x000f620000000a00 */
[----:B01----:R-:W-:Y:S01]  /*03a0*/  VIADD R0, R25, 0xf ;  /* 0x0000000f19007836 */ /* 0x003fe20000000000 */
[----:B------:R-:W-:-:S02]  /*03b0*/  IABS R19, R24 ;  /* 0x0000001800137213 */ /* 0x000fc40000000000 */
[----:B------:R-:W-:Y:S02]  /*03c0*/  IABS R33, R25 ;  /* 0x0000001900217213 */ /* 0x000fe40000000000 */
[----:B------:R-:W-:Y:S01]  /*03d0*/  SHF.R.S32.HI R3, RZ, 0x1f, R0 ;  /* 0x0000001fff037819 */ /* 0x000fe20000011400 */
[----:B----4-:R-:W-:-:S03]  /*03e0*/  ULEA UR9, UR4, UR9, 0x18 ;  /* 0x0000000904097291 */ /* 0x010fc6000f8ec0ff */
[----:B------:R-:W-:Y:S02]  /*03f0*/  LEA.HI R3, R3, R0, RZ, 0x4 ;  /* 0x0000000003037211 */ /* 0x000fe400078f20ff */
[----:B--2---:R-:W-:Y:S02]  /*0400*/  IABS R8, R5 ;  /* 0x0000000500087213 */ /* 0x004fe40000000000 */
[----:B------:R-:W-:-:S05]  /*0410*/  SHF.R.S32.HI R3, RZ, 0x4, R3 ;  /* 0x00000004ff037819 */ /* 0x000fca0000011403 */
[----:B------:R-:W-:-:S05]  /*0420*/  IMAD.SHL.U32 R4, R3, 0x8, RZ ;  /* 0x0000000803047824 */ /* 0x000fca00078e00ff */
[-C--:B------:R-:W-:Y:S02]  /*0430*/  IABS R7, R4.reuse ;  /* 0x0000000400077213 */ /* 0x080fe40000000000 */
[----:B------:R-:W-:Y:S02]  /*0440*/  IABS R10, R4 ;  /* 0x00000004000a7213 */ /* 0x000fe40000000000 */
[----:B------:R-:W0:Y:S08]  /*0450*/  I2F.RP R0, R7 ;  /* 0x0000000700007306 */ /* 0x000e300000209400 */
[----:B0-----:R-:W0:Y:S02]  /*0460*/  MUFU.RCP R0, R0 ;  /* 0x0000000000007308 */ /* 0x001e240000001000 */
[----:B0-----:R-:W-:-:S02]  /*0470*/  VIADD R2, R0, 0xffffffe ;  /* 0x0ffffffe00027836 */ /* 0x001fc40000000000 */
[----:B------:R-:W-:-:S04]  /*0480*/  IMAD.MOV R0, RZ, RZ, -R10 ;  /* 0x000000ffff007224 */ /* 0x000fc800078e0a0a */
[----:B------:R0:W1:Y:S02]  /*0490*/  F2I.FTZ.U32.TRUNC.NTZ R3, R2 ;  /* 0x0000000200037305 */ /* 0x000064000021f000 */
[----:B0-----:R-:W-:Y:S02]  /*04a0*/  IMAD.MOV.U32 R2, RZ, RZ, RZ ;  /* 0x000000ffff027224 */ /* 0x001fe400078e00ff */
[----:B-1----:R-:W-:-:S04]  /*04b0*/  IMAD.MOV R6, RZ, RZ, -R3 ;  /* 0x000000ffff067224 */ /* 0x002fc800078e0a03 */
[----:B------:R-:W-:Y:S02]  /*04c0*/  IMAD R9, R6, R7, RZ ;  /* 0x0000000706097224 */ /* 0x000fe400078e02ff */
[----:B------:R-:W-:Y:S02]  /*04d0*/  IMAD.MOV.U32 R6, RZ, RZ, R8 ;  /* 0x000000ffff067224 */ /* 0x000fe400078e0008 */
[----:B------:R-:W-:-:S06]  /*04e0*/  IMAD.HI.U32 R3, R3, R9, R2 ;  /* 0x0000000903037227 */ /* 0x000fcc00078e0002 */
[----:B------:R-:W-:-:S04]  /*04f0*/  IMAD.HI.U32 R3, R3, R6, RZ ;  /* 0x0000000603037227 */ /* 0x000fc800078e00ff */
[----:B------:R-:W-:Y:S02]  /*0500*/  IMAD R0, R3, R0, R6 ;  /* 0x0000000003007224 */ /* 0x000fe400078e0206 */
[----:B------:R-:W0:Y:S01]  /*0510*/  I2F.RP R6, R19 ;  /* 0x0000001300067306 */ /* 0x000e220000209400 */
[----:B------:R-:W-:Y:S02]  /*0520*/  BAR.SYNC.DEFER_BLOCKING 0x0 ;  /* 0x0000000000007b1d */ /* 0x000fe40000010000 */
[----:B------:R-:W-:-:S05]  /*0530*/  ISETP.GT.U32.AND P1, PT, R7, R0, PT ;  /* 0x000000000700720c */ /* 0x000fca0003f24070 */
[----:B0-----:R-:W-:Y:S08]  /*0540*/  MUFU.RCP R6, R6 ;  /* 0x0000000600067308 */ /* 0x001ff00000001000 */
[----:B------:R-:W-:Y:S02]  /*0550*/  @!P1 IMAD.IADD R0, R0, 0x1, -R7 ;  /* 0x0000000100009824 */ /* 0x000fe400078e0a07 */
[----:B------:R-:W-:Y:S01]  /*0560*/  @!P1 VIADD R3, R3, 0x1 ;  /* 0x0000000103039836 */ /* 0x000fe20000000000 */
[----:B------:R-:W-:-:S02]  /*0570*/  ISETP.NE.AND P1, PT, R4, RZ, PT ;  /* 0x000000ff0400720c */ /* 0x000fc40003f25270 */
[----:B------:R-:W-:Y:S02]  /*0580*/  ISETP.GE.U32.AND P0, PT, R0, R7, PT ;  /* 0x000000070000720c */ /* 0x000fe40003f06070 */
[----:B------:R-:W-:Y:S01]  /*0590*/  LOP3.LUT R0, R5, R4, RZ, 0x3c, !PT ;  /* 0x0000000405007212 */ /* 0x000fe200078e3cff */
[----:B------:R-:W0:Y:S03]  /*05a0*/  I2F.RP R7, R33 ;  /* 0x0000002100077306 */ /* 0x000e260000209400 */
[----:B------:R-:W-:Y:S01]  /*05b0*/  ISETP.GE.AND P2, PT, R0, RZ, PT ;  /* 0x000000ff0000720c */ /* 0x000fe20003f46270 */
[----:B------:R-:W-:-:S06]  /*05c0*/  VIADD R0, R24, 0x3f ;  /* 0x0000003f18007836 */ /* 0x000fcc0000000000 */
[----:B------:R-:W-:-:S04]  /*05d0*/  @P0 VIADD R3, R3, 0x1 ;  /* 0x0000000103030836 */ /* 0x000fc80000000000 */
[----:B------:R-:W-:Y:S01]  /*05e0*/  IMAD.MOV.U32 R2, RZ, RZ, R3 ;  /* 0x000000ffff027224 */ /* 0x000fe200078e0003 */
[----:B------:R-:W-:Y:S01]  /*05f0*/  SHF.R.S32.HI R3, RZ, 0x1f, R0 ;  /* 0x0000001fff037819 */ /* 0x000fe20000011400 */
[----:B0-----:R-:W-:Y:S02]  /*0600*/  MUFU.RCP R7, R7 ;  /* 0x0000000700077308 */ /* 0x001fe40000001000 */
[----:B------:R-:W-:Y:S01]  /*0610*/  @!P2 IMAD.MOV R2, RZ, RZ, -R2 ;  /* 0x000000ffff02a224 */ /* 0x000fe200078e0a02 */
[----:B------:R-:W-:Y:S02]  /*0620*/  @!P1 LOP3.LUT R2, RZ, R4, RZ, 0x33, !PT ;  /* 0x00000004ff029212 */ /* 0x000fe400078e33ff */
[----:B------:R-:W-:-:S03]  /*0630*/  LEA.HI R3, R3, R0, RZ, 0x6 ;  /* 0x0000000003037211 */ /* 0x000fc600078f30ff */
[----:B------:R-:W-:Y:S02]  /*0640*/  IMAD.SHL.U32 R10, R2, 0x8, RZ ;  /* 0x00000008020a7824 */ /* 0x000fe400078e00ff */
[----:B------:R-:W-:-:S03]  /*0650*/  IMAD.MOV R2, RZ, RZ, -R2 ;  /* 0x000000ffff027224 */ /* 0x000fc600078e0a02 */
[----:B------:R-:W-:Y:S01]  /*0660*/  LEA.HI.SX32 R3, R3, -R10, 0x1a ;  /* 0x8000000a03037211 */ /* 0x000fe200078fd2ff */
[----:B------:R-:W-:Y:S02]  /*0670*/  IMAD R8, R4, R2, R5 ;  /* 0x0000000204087224 */ /* 0x000fe400078e0205 */
[----:B------:R-:W-:Y:S01]  /*0680*/  IMAD.MOV.U32 R2, RZ, RZ, RZ ;  /* 0x000000ffff027224 */ /* 0x000fe200078e00ff */
[----:B------:R-:W-:-:S04]  /*0690*/  VIMNMX R11, PT, PT, R3, 0x8, PT ;  /* 0x00000008030b7848 */ /* 0x000fc80003fe0100 */
[-C--:B------:R-:W-:Y:S02]  /*06a0*/  IABS R9, R11.reuse ;  /* 0x0000000b00097213 */ /* 0x080fe40000000000 */
[----:B------:R-:W-:Y:S02]  /*06b0*/  IABS R4, R11 ;  /* 0x0000000b00047213 */ /* 0x000fe40000000000 */
[----:B------:R-:W0:Y:S08]  /*06c0*/  I2F.RP R0, R9 ;  /* 0x0000000900007306 */ /* 0x000e300000209400 */
[----:B0-----:R-:W0:Y:S02]  /*06d0*/  MUFU.RCP R0, R0 ;  /* 0x0000000000007308 */ /* 0x001e240000001000 */
[----:B0-----:R-:W-:Y:S01]  /*06e0*/  VIADD R3, R0, 0xffffffe ;  /* 0x0ffffffe00037836 */ /* 0x001fe20000000000 */
[----:B------:R-:W-:-:S05]  /*06f0*/  IABS R0, R8 ;  /* 0x0000000800007213 */ /* 0x000fca0000000000 */
[----:B------:R-:W0:Y:S02]  /*0700*/  F2I.FTZ.U32.TRUNC.NTZ R3, R3 ;  /* 0x0000000300037305 */ /* 0x000e24000021f000 */
[----:B0-----:R-:W-:-:S04]  /*0710*/  IMAD.MOV R12, RZ, RZ, -R3 ;  /* 0x000000ffff0c7224 */ /* 0x001fc800078e0a03 */
[----:B------:R-:W-:-:S04]  /*0720*/  IMAD R5, R12, R9, RZ ;  /* 0x000000090c057224 */ /* 0x000fc800078e02ff */
[----:B------:R-:W-:-:S04]  /*0730*/  IMAD.HI.U32 R2, R3, R5, R2 ;  /* 0x0000000503027227 */ /* 0x000fc800078e0002 */
[----:B------:R-:W-:Y:S02]  /*0740*/  IMAD.MOV.U32 R3, RZ, RZ, R0 ;  /* 0x000000ffff037224 */ /* 0x000fe400078e0000 */
[----:B------:R-:W-:Y:S02]  /*0750*/  IMAD.MOV R0, RZ, RZ, -R4 ;  /* 0x000000ffff007224 */ /* 0x000fe400078e0a04 */
[----:B------:R-:W-:-:S04]  /*0760*/  IMAD.HI.U32 R2, R2, R3, RZ ;  /* 0x0000000302027227 */ /* 0x000fc800078e00ff */
[----:B------:R-:W-:Y:S02]  /*0770*/  IMAD R0, R2, R0, R3 ;  /* 0x0000000002007224 */ /* 0x000fe400078e0203 */
[----:B------:R-:W-:Y:S02]  /*0780*/  VIADD R3, R6, 0xffffffe ;  /* 0x0ffffffe06037836 */ /* 0x000fe40000000000 */
[----:B------:R-:W-:Y:S01]  /*0790*/  VIADD R4, R7, 0xffffffe ;  /* 0x0ffffffe07047836 */ /* 0x000fe20000000000 */
[----:B------:R-:W-:-:S03]  /*07a0*/  ISETP.GT.U32.AND P1, PT, R9, R0, PT ;  /* 0x000000000900720c */ /* 0x000fc60003f24070 */
[----:B------:R-:W0:Y:S08]  /*07b0*/  F2I.FTZ.U32.TRUNC.NTZ R3, R3 ;  /* 0x0000000300037305 */ /* 0x000e30000021f000 */
[----:B------:R-:W1:Y:S02]  /*07c0*/  F2I.FTZ.U32.TRUNC.NTZ R5, R4 ;  /* 0x0000000400057305 */ /* 0x000e64000021f000 */
[----:B------:R-:W-:-:S02]  /*07d0*/  @!P1 IMAD.IADD R0, R0, 0x1, -R9 ;  /* 0x0000000100009824 */ /* 0x000fc400078e0a09 */
[----:B------:R-:W-:Y:S01]  /*07e0*/  @!P1 VIADD R2, R2, 0x1 ;  /* 0x0000000102029836 */ /* 0x000fe20000000000 */
[----:B------:R-:W-:Y:S02]  /*07f0*/  ISETP.NE.AND P1, PT, R11, RZ, PT ;  /* 0x000000ff0b00720c */ /* 0x000fe40003f25270 */
[----:B------:R-:W-:Y:S02]  /*0800*/  ISETP.GE.U32.AND P0, PT, R0, R9, PT ;  /* 0x000000090000720c */ /* 0x000fe40003f06070 */
[----:B------:R-:W-:-:S04]  /*0810*/  LOP3.LUT R0, R8, R11, RZ, 0x3c, !PT ;  /* 0x0000000b08007212 */ /* 0x000fc800078e3cff */
[----:B------:R-:W-:Y:S01]  /*0820*/  ISETP.GE.AND P2, PT, R0, RZ, PT ;  /* 0x000000ff0000720c */ /* 0x000fe20003f46270 */
[----:B0-----:R-:W-:Y:S02]  /*0830*/  IMAD.MOV R0, RZ, RZ, -R3 ;  /* 0x000000ffff007224 */ /* 0x001fe400078e0a03 */
[----:B-1----:R-:W-:Y:S02]  /*0840*/  IMAD.MOV R4, RZ, RZ, -R5 ;  /* 0x000000ffff047224 */ /* 0x002fe400078e0a05 */
[----:B------:R-:W-:Y:S02]  /*0850*/  IMAD R7, R0, R19, RZ ;  /* 0x0000001300077224 */ /* 0x000fe400078e02ff */
[----:B------:R-:W-:Y:S02]  /*0860*/  @P0 VIADD R2, R2, 0x1 ;  /* 0x0000000102020836 */ /* 0x000fe40000000000 */
[----:B------:R-:W-:Y:S02]  /*0870*/  IMAD R9, R4, R33, RZ ;  /* 0x0000002104097224 */ /* 0x000fe400078e02ff */
[----:B------:R-:W-:-:S02]  /*0880*/  IMAD.MOV.U32 R6, RZ, RZ, R2 ;  /* 0x000000ffff067224 */ /* 0x000fc400078e0002 */
[----:B------:R-:W-:Y:S02]  /*0890*/  IMAD.MOV.U32 R2, RZ, RZ, RZ ;  /* 0x000000ffff027224 */ /* 0x000fe400078e00ff */
[----:B------:R-:W-:Y:S01]  /*08a0*/  @!P2 IMAD.MOV R6, RZ, RZ, -R6 ;  /* 0x000000ffff06a224 */ /* 0x000fe200078e0a06 */
[----:B------:R-:W-:Y:S01]  /*08b0*/  @!P1 LOP3.LUT R6, RZ, R11, RZ, 0x33, !PT ;  /* 0x0000000bff069212 */ /* 0x000fe200078e33ff */
[----:B------:R-:W-:Y:S02]  /*08c0*/  IMAD.MOV.U32 R4, RZ, RZ, RZ ;  /* 0x000000ffff047224 */ /* 0x000fe400078e00ff */
[----:B------:R-:W-:Y:S01]  /*08d0*/  IMAD.HI.U32 R2, R3, R7, R2 ;  /* 0x0000000703027227 */ /* 0x000fe200078e0002 */
[----:B------:R-:W-:-:S03]  /*08e0*/  SHF.R.U32.HI R7, RZ, 0x6, R18 ;  /* 0x00000006ff077819 */ /* 0x000fc60000011612 */
[----:B------:R-:W-:Y:S01]  /*08f0*/  IMAD.MOV R0, RZ, RZ, -R6 ;  /* 0x000000ffff007224 */ /* 0x000fe200078e0a06 */
[----:B------:R-:W-:Y:S01]  /*0900*/  SGXT.U32 R7, R7, 0x1 ;  /* 0x000000010707781a */ /* 0x000fe20000000000 */
[----:B------:R-:W-:Y:S02]  /*0910*/  IMAD.SHL.U32 R6, R6, 0x10, RZ ;  /* 0x0000001006067824 */ /* 0x000fe400078e00ff */
[----:B------:R-:W-:Y:S02]  /*0920*/  IMAD R0, R11, R0, R8 ;  /* 0x000000000b007224 */ /* 0x000fe400078e0208 */
[----:B------:R-:W-:Y:S01]  /*0930*/  IMAD.HI.U32 R8, R5, R9, R4 ;  /* 0x0000000905087227 */ /* 0x000fe200078e0004 */
[----:B------:R-:W-:Y:S02]  /*0940*/  LOP3.LUT R5, R18, 0x3f, RZ, 0xc0, !PT ;  /* 0x0000003f12057812 */ /* 0x000fe400078ec0ff */
[--C-:B------:R-:W-:Y:S01]  /*0950*/  LOP3.LUT R15, R6, 0x4, R7.reuse, 0xfe, !PT ;  /* 0x00000004060f7812 */ /* 0x100fe200078efe07 */
[----:B------:R-:W-:Y:S01]  /*0960*/  IMAD.IADD R0, R10, 0x1, R0 ;  /* 0x000000010a007824 */ /* 0x000fe200078e0200 */
[----:B------:R-:W-:Y:S01]  /*0970*/  LOP3.LUT R16, R6, 0x2, R7, 0xfe, !PT ;  /* 0x0000000206107812 */ /* 0x000fe200078efe07 */
[----:B-----5:R-:W-:Y:S01]  /*0980*/  IMAD R83, R7, R64, RZ ;  /* 0x0000004007537224 */ /* 0x020fe200078e02ff */
[----:B------:R-:W-:Y:S01]  /*0990*/  IABS R21, R15 ;  /* 0x0000000f00157213 */ /* 0x000fe20000000000 */
[----:B------:R-:W-:Y:S01]  /*09a0*/  IMAD R13, R0, 0x40, R5 ;  /* 0x00000040000d7824 */ /* 0x000fe200078e0205 */
[----:B------:R-:W-:Y:S01]  /*09b0*/  LOP3.LUT R17, R6, R7, RZ, 0xfc, !PT ;  /* 0x0000000706117212 */ /* 0x000fe200078efcff */
[----:B------:R-:W-:Y:S01]  /*09c0*/  IMAD R81, R64, 0x2, R83 ;  /* 0x0000000240517824 */ /* 0x000fe200078e0253 */
[----:B------:R-:W-:Y:S01]  /*09d0*/  IABS R20, R16 ;  /* 0x0000001000147213 */ /* 0x000fe20000000000 */
[----:B------:R-:W-:Y:S01]  /*09e0*/  IMAD.HI.U32 R4, R8, R21, RZ ;  /* 0x0000001508047227 */ /* 0x000fe200078e00ff */
[----:B------:R-:W-:-:S02]  /*09f0*/  IABS R11, R13 ;  /* 0x0000000d000b7213 */ /* 0x000fc40000000000 */
[----:B------:R-:W-:Y:S01]  /*0a00*/  IABS R10, R17 ;  /* 0x00000011000a7213 */ /* 0x000fe20000000000 */
[----:B------:R-:W-:Y:S01]  /*0a10*/  IMAD.MOV R4, RZ, RZ, -R4 ;  /* 0x000000ffff047224 */ /* 0x000fe200078e0a04 */
[--C-:B------:R-:W-:Y:S01]  /*0a20*/  LOP3.LUT R14, R6, 0x6, R7.reuse, 0xfe, !PT ;  /* 0x00000006060e7812 */ /* 0x100fe200078efe07 */
[----:B------:R-:W-:Y:S01]  /*0a30*/  IMAD.HI.U32 R2, R2, R11, RZ ;  /* 0x0000000b02027227 */ /* 0x000fe200078e00ff */
[C---:B------:R-:W-:Y:S02]  /*0a40*/  LOP3.LUT R12, R6.reuse, 0x8, R7, 0xfe, !PT ;  /* 0x00000008060c7812 */ /* 0x040fe400078efe07 */
[----:B------:R-:W-:Y:S01]  /*0a50*/  IABS R22, R14 ;  /* 0x0000000e00167213 */ /* 0x000fe20000000000 */
[----:B------:R-:W-:Y:S01]  /*0a60*/  IMAD.MOV R2, RZ, RZ, -R2 ;  /* 0x000000ffff027224 */ /* 0x000fe200078e0a02 */
[----:B------:R-:W-:Y:S01]  /*0a70*/  IABS R23, R12 ;  /* 0x0000000c00177213 */ /* 0x000fe20000000000 */
[----:B------:R-:W-:Y:S02]  /*0a80*/  IMAD R21, R33, R4, R21 ;  /* 0x0000000421157224 */ /* 0x000fe400078e0215 */
[----:B------:R-:W-:Y:S01]  /*0a90*/  IMAD R4, R19, R2, R11 ;  /* 0x0000000213047224 */ /* 0x000fe200078e020b */
[----:B------:R-:W-:Y:S01]  /*0aa0*/  LOP3.LUT R2, R6, 0xc, R7, 0xfe, !PT ;  /* 0x0000000c06027812 */ /* 0x000fe200078efe07 */
[----:B------:R-:W-:Y:S01]  /*0ab0*/  IMAD.HI.U32 R3, R8, R20, RZ ;  /* 0x0000001408037227 */ /* 0x000fe200078e00ff */
[----:B------:R-:W-:-:S02]  /*0ac0*/  ISETP.GT.U32.AND P3, PT, R33, R21, PT ;  /* 0x000000152100720c */ /* 0x000fc40003f64070 */
[----:B------:R-:W-:Y:S01]  /*0ad0*/  ISETP.GT.U32.AND P0, PT, R19, R4, PT ;  /* 0x000000041300720c */ /* 0x000fe20003f04070 */
[----:B------:R-:W-:Y:S01]  /*0ae0*/  IMAD.HI.U32 R0, R8, R10, RZ ;  /* 0x0000000a08007227 */ /* 0x000fe200078e00ff */
[----:B------:R-:W-:-:S03]  /*0af0*/  IABS R27, R2 ;  /* 0x00000002001b7213 */ /* 0x000fc60000000000 */
[----:B------:R-:W-:Y:S02]  /*0b00*/  IMAD.MOV R3, RZ, RZ, -R3 ;  /* 0x000000ffff037224 */ /* 0x000fe400078e0a03 */
[----:B------:R-:W-:Y:S02]  /*0b10*/  IMAD.MOV R0, RZ, RZ, -R0 ;  /* 0x000000ffff007224 */ /* 0x000fe400078e0a00 */
[----:B------:R-:W-:Y:S01]  /*0b20*/  IMAD R20, R33, R3, R20 ;  /* 0x0000000321147224 */ /* 0x000fe200078e0214 */
[----:B------:R-:W-:Y:S01]  /*0b30*/  LOP3.LUT R3, R6, 0xa, R7, 0xfe, !PT ;  /* 0x0000000a06037812 */ /* 0x000fe200078efe07 */
[----:B------:R-:W-:-:S03]  /*0b40*/  IMAD.HI.U32 R9, R8, R22, RZ ;  /* 0x0000001608097227 */ /* 0x000fc600078e00ff */
[----:B------:R-:W-:Y:S01]  /*0b50*/  IABS R26, R3 ;  /* 0x00000003001a7213 */ /* 0x000fe20000000000 */
[----:B------:R-:W-:Y:S01]  /*0b60*/  @!P0 IMAD.IADD R4, R4, 0x1, -R19 ;  /* 0x0000000104048824 */ /* 0x000fe200078e0a13 */
[C---:B------:R-:W-:Y:S01]  /*0b70*/  ISETP.GT.U32.AND P4, PT, R33.reuse, R20, PT ;  /* 0x000000142100720c */ /* 0x040fe20003f84070 */
[----:B------:R-:W-:Y:S01]  /*0b80*/  IMAD R10, R33, R0, R10 ;  /* 0x00000000210a7224 */ /* 0x000fe200078e020a */
[----:B------:R-:W-:Y:S01]  /*0b90*/  LOP3.LUT R0, R6, 0xe, R7, 0xfe, !PT ;  /* 0x0000000e06007812 */ /* 0x000fe200078efe07 */
[----:B------:R-:W-:Y:S01]  /*0ba0*/  IMAD.MOV R9, RZ, RZ, -R9 ;  /* 0x000000ffff097224 */ /* 0x000fe200078e0a09 */
[----:B------:R-:W-:Y:S01]  /*0bb0*/  ISETP.GT.U32.AND P0, PT, R19, R4, PT ;  /* 0x000000041300720c */ /* 0x000fe20003f04070 */
[----:B------:R-:W-:Y:S01]  /*0bc0*/  IMAD.HI.U32 R6, R8, R23, RZ ;  /* 0x0000001708067227 */ /* 0x000fe200078e00ff */
[----:B------:R-:W-:-:S03]  /*0bd0*/  IABS R29, R0 ;  /* 0x00000000001d7213 */ /* 0x000fc60000000000 */
[----:B------:R-:W-:Y:S02]  /*0be0*/  IMAD R22, R33, R9, R22 ;  /* 0x0000000921167224 */ /* 0x000fe400078e0216 */
[----:B------:R-:W-:-:S03]  /*0bf0*/  IMAD.HI.U32 R9, R8, R26, RZ ;  /* 0x0000001a08097227 */ /* 0x000fc600078e00ff */
[----:B------:R-:W-:Y:S01]  /*0c00*/  ISETP.GT.U32.AND P5, PT, R33, R22, PT ;  /* 0x000000162100720c */ /* 0x000fe20003fa4070 */
[----:B------:R-:W-:-:S04]  /*0c10*/  IMAD.HI.U32 R11, R8, R27, RZ ;  /* 0x0000001b080b7227 */ /* 0x000fc800078e00ff */
[----:B------:R-:W-:Y:S01]  /*0c20*/  @!P0 IMAD.IADD R4, R4, 0x1, -R19 ;  /* 0x0000000104048824 */ /* 0x000fe200078e0a13 */
[----:B------:R-:W-:Y:S01]  /*0c30*/  ISETP.GT.U32.AND P0, PT, R33, R10, PT ;  /* 0x0000000a2100720c */ /* 0x000fe20003f04070 */
[----:B------:R-:W-:-:S04]  /*0c40*/  IMAD.HI.U32 R8, R8, R29, RZ ;  /* 0x0000001d08087227 */ /* 0x000fc800078e00ff */
[----:B------:R-:W-:Y:S02]  /*0c50*/  IMAD.MOV R6, RZ, RZ, -R6 ;  /* 0x000000ffff067224 */ /* 0x000fe400078e0a06 */
[----:B------:R-:W-:Y:S02]  /*0c60*/  IMAD.MOV R9, RZ, RZ, -R9 ;  /* 0x000000ffff097224 */ /* 0x000fe400078e0a09 */
[----:B------:R-:W-:Y:S02]  /*0c70*/  IMAD.MOV R28, RZ, RZ, -R11 ;  /* 0x000000ffff1c7224 */ /* 0x000fe400078e0a0b */
[----:B------:R-:W-:Y:S02]  /*0c80*/  IMAD.MOV R8, RZ, RZ, -R8 ;  /* 0x000000ffff087224 */ /* 0x000fe400078e0a08 */
[C---:B------:R-:W-:Y:S02]  /*0c90*/  IMAD R6, R33.reuse, R6, R23 ;  /* 0x0000000621067224 */ /* 0x040fe400078e0217 */
[----:B------:R-:W-:-:S02]  /*0ca0*/  IMAD R23, R33, R9, R26 ;  /* 0x0000000921177224 */ /* 0x000fc400078e021a */
[C---:B------:R-:W-:Y:S01]  /*0cb0*/  IMAD R26, R33.reuse, R28, R27 ;  /* 0x0000001c211a7224 */ /* 0x040fe200078e021b */
[C---:B------:R-:W-:Y:S01]  /*0cc0*/  ISETP.GT.U32.AND P6, PT, R33.reuse, R6, PT ;  /* 0x000000062100720c */ /* 0x040fe20003fc4070 */
[C---:B------:R-:W-:Y:S01]  /*0cd0*/  IMAD R27, R33.reuse, R8, R29 ;  /* 0x00000008211b7224 */ /* 0x040fe200078e021d */
[----:B------:R-:W0:Y:S01]  /*0ce0*/  LDS R28, [UR9] ;  /* 0x00000009ff1c7984 */ /* 0x000e220008000800 */
[--C-:B------:R-:W-:Y:S01]  /*0cf0*/  @!P0 IMAD.IADD R10, R10, 0x1, -R33.reuse ;  /* 0x000000010a0a8824 */ /* 0x100fe200078e0a21 */
[C---:B------:R-:W-:Y:S01]  /*0d00*/  ISETP.GT.U32.AND P1, PT, R33.reuse, R23, PT ;  /* 0x000000172100720c */ /* 0x040fe20003f24070 */
[----:B------:R-:W-:Y:S01]  /*0d10*/  @!P4 IMAD.IADD R20, R20, 0x1, -R33 ;  /* 0x000000011414c824 */ /* 0x000fe200078e0a21 */
[C---:B------:R-:W-:Y:S01]  /*0d20*/  ISETP.GT.U32.AND P0, PT, R33.reuse, R27, PT ;  /* 0x0000001b2100720c */ /* 0x040fe20003f04070 */
[C---:B------:R-:W-:Y:S01]  /*0d30*/  IMAD R79, R64.reuse, 0x2, R81 ;  /* 0x00000002404f7824 */ /* 0x040fe200078e0251 */
[----:B------:R-:W-:Y:S01]  /*0d40*/  ISETP.GT.U32.AND P2, PT, R33, R26, PT ;  /* 0x0000001a2100720c */ /* 0x000fe20003f44070 */
[----:B------:R-:W-:Y:S01]  /*0d50*/  @!P3 IMAD.IADD R21, R21, 0x1, -R33 ;  /* 0x000000011515b824 */ /* 0x000fe200078e0a21 */
[C---:B------:R-:W-:Y:S01]  /*0d60*/  ISETP.GT.U32.AND P4, PT, R33.reuse, R10, PT ;  /* 0x0000000a2100720c */ /* 0x040fe20003f84070 */
[----:B------:R-:W-:Y:S01]  /*0d70*/  IMAD R77, R64, 0x2, R79 ;  /* 0x00000002404d7824 */ /* 0x000fe200078e024f */
[----:B------:R-:W1:Y:S01]  /*0d80*/  LDC.64 R8, c[0x0][0x3a0] ;  /* 0x0000e800ff087b82 */ /* 0x000e620000000a00 */
[----:B------:R-:W-:Y:S01]  /*0d90*/  @!P6 IMAD.IADD R6, R6, 0x1, -R33 ;  /* 0x000000010606e824 */ /* 0x000fe200078e0a21 */
[----:B------:R-:W-:Y:S01]  /*0da0*/  ISETP.GT.U32.AND P6, PT, R33, R20, PT ;  /* 0x000000142100720c */ /* 0x000fe20003fc4070 */
[----:B------:R-:W-:-:S02]  /*0db0*/  IMAD R29, R64, 0x2, R77 ;  /* 0x00000002401d7824 */ /* 0x000fc400078e024d */
[--C-:B------:R-:W-:Y:S01]  /*0dc0*/  @!P1 IMAD.IADD R23, R23, 0x1, -R33.reuse ;  /* 0x0000000117179824 */ /* 0x100fe200078e0a21 */
[----:B------:R-:W-:Y:S01]  /*0dd0*/  ISETP.GT.U32.AND P1, PT, R33, R21, PT ;  /* 0x000000152100720c */ /* 0x000fe20003f24070 */
[--C-:B------:R-:W-:Y:S02]  /*0de0*/  @!P0 IMAD.IADD R27, R27, 0x1, -R33.reuse ;  /* 0x000000011b1b8824 */ /* 0x100fe400078e0a21 */
[----:B------:R-:W-:Y:S01]  /*0df0*/  @!P2 IMAD.IADD R26, R26, 0x1, -R33 ;  /* 0x000000011a1aa824 */ /* 0x000fe200078e0a21 */
[C---:B------:R-:W-:Y:S01]  /*0e00*/  ISETP.GT.U32.AND P3, PT, R33.reuse, R23, PT ;  /* 0x000000172100720c */ /* 0x040fe20003f64070 */
[----:B------:R-:W-:Y:S01]  /*0e10*/  IMAD R31, R64, 0x2, R29 ;  /* 0x00000002401f7824 */ /* 0x000fe200078e021d */
[C---:B------:R-:W-:Y:S01]  /*0e20*/  ISETP.GT.U32.AND P2, PT, R33.reuse, R6, PT ;  /* 0x000000062100720c */ /* 0x040fe20003f44070 */
[--C-:B------:R-:W-:Y:S01]  /*0e30*/  @!P5 IMAD.IADD R22, R22, 0x1, -R33.reuse ;  /* 0x000000011616d824 */ /* 0x100fe200078e0a21 */
[C---:B------:R-:W-:Y:S01]  /*0e40*/  ISETP.GT.U32.AND P5, PT, R33.reuse, R27, PT ;  /* 0x0000001b2100720c */ /* 0x040fe20003fa4070 */
[----:B------:R-:W-:Y:S01]  /*0e50*/  @!P4 IMAD.IADD R10, R10, 0x1, -R33 ;  /* 0x000000010a0ac824 */ /* 0x000fe200078e0a21 */
[C---:B------:R-:W-:Y:S01]  /*0e60*/  ISETP.GT.U32.AND P4, PT, R33.reuse, R26, PT ;  /* 0x0000001a2100720c */ /* 0x040fe20003f84070 */
[----:B------:R-:W-:Y:S01]  /*0e70*/  IMAD R35, R64, 0x2, R31 ;  /* 0x0000000240237824 */ /* 0x000fe200078e021f */
[----:B------:R-:W-:Y:S01]  /*0e80*/  ISETP.GT.U32.AND P0, PT, R33, R22, PT ;  /* 0x000000162100720c */ /* 0x000fe20003f04070 */
[----:B------:R-:W-:Y:S01]  /*0e90*/  @!P6 IMAD.IADD R20, R20, 0x1, -R33 ;  /* 0x000000011414e824 */ /* 0x000fe200078e0a21 */
[----:B------:R-:W-:Y:S01]  /*0ea0*/  ISETP.GE.AND P6, PT, R13, RZ, PT ;  /* 0x000000ff0d00720c */ /* 0x000fe20003fc6270 */
[----:B------:R-:W-:-:S02]  /*0eb0*/  IMAD R19, R64, 0x2, R35 ;  /* 0x0000000240137824 */ /* 0x000fc400078e0223 */
[----:B------:R-:W-:Y:S01]  /*0ec0*/  @!P1 IMAD.IADD R21, R21, 0x1, -R33 ;  /* 0x0000000115159824 */ /* 0x000fe200078e0a21 */
[----:B------:R-:W-:Y:S01]  /*0ed0*/  ISETP.NE.AND P1, PT, R24, RZ, PT ;  /* 0x000000ff1800720c */ /* 0x000fe20003f25270 */
[----:B------:R-:W-:Y:S02]  /*0ee0*/  IMAD R97, R64, 0x2, R19 ;  /* 0x0000000240617824 */ /* 0x000fe400078e0213 */
[--C-:B------:R-:W-:Y:S01]  /*0ef0*/  @!P5 IMAD.IADD R27, R27, 0x1, -R33.reuse ;  /* 0x000000011b1bd824 */ /* 0x100fe200078e0a21 */
[----:B------:R-:W-:Y:S01]  /*0f00*/  ISETP.GE.AND P5, PT, R15, RZ, PT ;  /* 0x000000ff0f00720c */ /* 0x000fe20003fa6270 */
[--C-:B------:R-:W-:Y:S01]  /*0f10*/  @!P3 IMAD.IADD R23, R23, 0x1, -R33.reuse ;  /* 0x000000011717b824 */ /* 0x100fe200078e0a21 */
[----:B------:R-:W-:Y:S01]  /*0f20*/  ISETP.GE.AND P3, PT, R17, RZ, PT ;  /* 0x000000ff1100720c */ /* 0x000fe20003f66270 */
[----:B------:R-:W-:Y:S01]  /*0f30*/  @!P4 IMAD.IADD R26, R26, 0x1, -R33 ;  /* 0x000000011a1ac824 */ /* 0x000fe200078e0a21 */
[----:B------:R-:W-:Y:S01]  /*0f40*/  ISETP.GE.AND P4, PT, R16, RZ, PT ;  /* 0x000000ff1000720c */ /* 0x000fe20003f86270 */
[----:B------:R-:W-:Y:S01]  /*0f50*/  IMAD R95, R64, 0x2, R97 ;  /* 0x00000002405f7824 */ /* 0x000fe200078e0261 */
[----:B0-----:R-:W-:Y:S01]  /*0f60*/  R2UR UR8, R28 ;  /* 0x000000001c0872ca */ /* 0x001fe200000e0000 */
[----:B------:R-:W-:-:S02]  /*0f70*/  IMAD.MOV.U32 R28, RZ, RZ, R4 ;  /* 0x000000ffff1c7224 */ /* 0x000fc400078e0004 */
[C---:B------:R-:W-:Y:S02]  /*0f80*/  IMAD R93, R64.reuse, 0x2, R95 ;  /* 0x00000002405d7824 */ /* 0x040fe400078e025f */
[----:B------:R-:W-:Y:S02]  /*0f90*/  IMAD.SHL.U32 R11, R99, 0x200000, RZ ;  /* 0x00200000630b7824 */ /* 0x000fe400078e00ff */
[----:B------:R-:W-:Y:S02]  /*0fa0*/  IMAD R91, R64, 0x2, R93 ;  /* 0x00000002405b7824 */ /* 0x000fe400078e025d */
[--C-:B------:R-:W-:Y:S01]  /*0fb0*/  @!P0 IMAD.IADD R22, R22, 0x1, -R33.reuse ;  /* 0x0000000116168824 */ /* 0x100fe200078e0a21 */
[----:B------:R-:W-:Y:S01]  /*0fc0*/  LOP3.LUT R11, R11, 0x600000, RZ, 0xc0, !PT ;  /* 0x006000000b0b7812 */ /* 0x000fe200078ec0ff */
[----:B------:R-:W-:Y:S02]  /*0fd0*/  @!P2 IMAD.IADD R6, R6, 0x1, -R33 ;  /* 0x000000010606a824 */ /* 0x000fe400078e0a21 */
[----:B------:R-:W-:Y:S01]  /*0fe0*/  @!P6 IMAD.MOV R28, RZ, RZ, -R28 ;  /* 0x000000ffff1ce224 */ /* 0x000fe200078e0a1c */
[----:B------:R-:W-:Y:S01]  /*0ff0*/  ISETP.GE.AND P6, PT, R14, RZ, PT ;  /* 0x000000ff0e00720c */ /* 0x000fe20003fc6270 */
[----:B------:R-:W-:Y:S01]  /*1000*/  IMAD R33, R64, 0x2, R91 ;  /* 0x0000000240217824 */ /* 0x000fe200078e025b */
[----:B------:R-:W-:Y:S01]  /*1010*/  @!P1 LOP3.LUT R28, RZ, R24, RZ, 0x33, !PT ;  /* 0x00000018ff1c9212 */ /* 0x000fe200078e33ff */
[----:B------:R-:W-:Y:S01]  /*1020*/  @!P5 IMAD.MOV R21, RZ, RZ, -R21 ;  /* 0x000000ffff15d224 */ /* 0x000fe200078e0a15 */
[----:B------:R-:W-:Y:S01]  /*1030*/  ISETP.GE.AND P5, PT, R2, RZ, PT ;  /* 0x000000ff0200720c */ /* 0x000fe20003fa6270 */
[----:B------:R-:W-:Y:S01]  /*1040*/  @!P3 IMAD.MOV R10, RZ, RZ, -R10 ;  /* 0x000000ffff0ab224 */ /* 0x000fe200078e0a0a */
[----:B------:R-:W-:Y:S01]  /*1050*/  ISETP.GE.AND P1, PT, R12, RZ, PT ;  /* 0x000000ff0c00720c */ /* 0x000fe20003f26270 */
[----:B------:R-:W-:Y:S01]  /*1060*/  @!P4 IMAD.MOV R20, RZ, RZ, -R20 ;  /* 0x000000ffff14c224 */ /* 0x000fe200078e0a14 */
[----:B------:R-:W-:Y:S01]  /*1070*/  ISETP.GE.AND P3, PT, R3, RZ, PT ;  /* 0x000000ff0300720c */ /* 0x000fe20003f66270 */
[----:B-1----:R-:W-:Y:S01]  /*1080*/  VIADD R4, R8, 0x3f ;  /* 0x0000003f08047836 */ /* 0x002fe20000000000 */
[----:B------:R-:W-:Y:S01]  /*1090*/  ISETP.GE.AND P4, PT, R0, RZ, PT ;  /* 0x000000ff0000720c */ /* 0x000fe20003f86270 */
[----:B------:R-:W-:Y:S01]  /*10a0*/  IMAD R33, R64, 0x2, R33 ;  /* 0x0000000240217824 */ /* 0x000fe200078e0221 */
[----:B------:R-:W-:Y:S01]  /*10b0*/  R2UR UR10, R11 ;  /* 0x000000000b0a72ca */ /* 0x000fe200000e0000 */
[----:B------:R-:W-:Y:S01]  /*10c0*/  IMAD R9, R28, R9, RZ ;  /* 0x000000091c097224 */ /* 0x000fe200078e02ff */
[----:B------:R-:W-:Y:S01]  /*10d0*/  LOP3.LUT R11, R7, 0x8, RZ, 0xfc, !PT ;  /* 0x00000008070b7812 */ /* 0x000fe200078efcff */
[----:B------:R-:W-:Y:S01]  /*10e0*/  IMAD R33, R64, 0x2, R33 ;  /* 0x0000000240217824 */ /* 0x000fe200078e0221 */
[----:B------:R-:W-:Y:S01]  /*10f0*/  ISETP.GT.AND P0, PT, R4, 0x3f, PT ;  /* 0x0000003f0400780c */ /* 0x000fe20003f04270 */
[----:B------:R-:W-:-:S02]  /*1100*/  IMAD.SHL.U32 R128, R9, 0x2, RZ ;  /* 0x0000000209807824 */ /* 0x000fc400078e00ff */
[----:B------:R-:W-:Y:S01]  /*1110*/  IMAD.MOV.U32 R62, RZ, RZ, R6 ;  /* 0x000000ffff3e7224 */ /* 0x000fe200078e0006 */
[----:B------:R-:W-:Y:S01]  /*1120*/  BAR.SYNC.DEFER_BLOCKING 0x0 ;  /* 0x0000000000007b1d */ /* 0x000fe20000010000 */
[----:B------:R-:W-:Y:S01]  /*1130*/  IMAD R37, R64, 0x2, R33 ;  /* 0x0000000240257824 */ /* 0x000fe200078e0221 */
[----:B------:R-:W-:Y:S01]  /*1140*/  ISETP.LT.AND P2, PT, R11, R8, P0 ;  /* 0x000000080b00720c */ /* 0x000fe20000741270 */
[----:B------:R-:W-:Y:S01]  /*1150*/  @!P6 IMAD.MOV R22, RZ, RZ, -R22 ;  /* 0x000000ffff16e224 */ /* 0x000fe200078e0a16 */
[----:B------:R-:W-:Y:S01]  /*1160*/  ISETP.NE.AND P6, PT, R25, RZ, PT ;  /* 0x000000ff1900720c */ /* 0x000fe20003fc5270 */
[----:B------:R-:W-:Y:S01]  /*1170*/  @!P5 IMAD.MOV R26, RZ, RZ, -R26 ;  /* 0x000000ffff1ad224 */ /* 0x000fe200078e0a1a */
[----:B------:R-:W-:Y:S01]  /*1180*/  LOP3.LUT R11, RZ, R25, RZ, 0x33, !PT ;  /* 0x00000019ff0b7212 */ /* 0x000fe200078e33ff */
[----:B------:R-:W-:Y:S01]  /*1190*/  @!P1 IMAD.MOV R62, RZ, RZ, -R62 ;  /* 0x000000ffff3e9224 */ /* 0x000fe200078e0a3e */
[----:B---3--:R-:W-:Y:S01]  /*11a0*/  IADD3 R32, P5, PT, R128, UR12, RZ ;  /* 0x0000000c80207c10 */ /* 0x008fe2000ffbe0ff */
[----:B------:R-:W-:Y:S01]  /*11b0*/  @!P3 IMAD.MOV R23, RZ, RZ, -R23 ;  /* 0x000000ffff17b224 */ /* 0x000fe200078e0a17 */
[C---:B------:R-:W-:Y:S01]  /*11c0*/  SEL R6, R11.reuse, R10, !P6 ;  /* 0x0000000a0b067207 */ /* 0x040fe20007000000 */
[----:B------:R-:W-:Y:S01]  /*11d0*/  @!P4 IMAD.MOV R27, RZ, RZ, -R27 ;  /* 0x000000ffff1bc224 */ /* 0x000fe200078e0a1b */
[----:B------:R-:W-:Y:S01]  /*11e0*/  SEL R60, R11, R22, !P6 ;  /* 0x000000160b3c7207 */ /* 0x000fe20007000000 */
[----:B------:R-:W-:Y:S01]  /*11f0*/  IMAD R25, R64, 0x2, R37 ;  /* 0x0000000240197824 */ /* 0x000fe200078e0225 */
[----:B------:R-:W-:-:S02]  /*1200*/  LEA R24, P4, R33, R32, 0x1 ;  /* 0x0000002021187211 */ /* 0x000fc400078808ff */
[----:B------:R-:W-:Y:S01]  /*1210*/  LEA R10, P3, R37, R32, 0x1 ;  /* 0x00000020250a7211 */ /* 0x000fe200078608ff */
[----:B------:R-:W-:Y:S01]  /*1220*/  IMAD R32, R25, 0x2, R32 ;  /* 0x0000000219207824 */ /* 0x000fe200078e0220 */
[----:B------:R-:W-:Y:S02]  /*1230*/  LOP3.LUT P1, RZ, R18, 0x7f, RZ, 0xc0, !PT ;  /* 0x0000007f12ff7812 */ /* 0x000fe4000782c0ff */
[C---:B------:R-:W-:Y:S02]  /*1240*/  SEL R56, R11.reuse, R20, !P6 ;  /* 0x000000140b387207 */ /* 0x040fe40007000000 */
[C---:B------:R-:W-:Y:S02]  /*1250*/  SEL R58, R11.reuse, R21, !P6 ;  /* 0x000000150b3a7207 */ /* 0x040fe40007000000 */
[C---:B------:R-:W-:Y:S02]  /*1260*/  SEL R62, R11.reuse, R62, !P6 ;  /* 0x0000003e0b3e7207 */ /* 0x040fe40007000000 */
[----:B------:R-:W-:-:S02]  /*1270*/  SEL R54, R11, R23, !P6 ;  /* 0x000000170b367207 */ /* 0x000fc40007000000 */
[C---:B------:R-:W-:Y:S02]  /*1280*/  SEL R76, R11.reuse, R26, !P6 ;  /* 0x0000001a0b4c7207 */ /* 0x040fe40007000000 */
[----:B------:R-:W-:Y:S02]  /*1290*/  SEL R46, R11, R27, !P6 ;  /* 0x0000001b0b2e7207 */ /* 0x000fe40007000000 */
[----:B------:R-:W-:Y:S01]  /*12a0*/  LEA.HI.X.SX32 R22, R9, UR13, 0x1, P5 ;  /* 0x0000000d09167c11 */ /* 0x000fe2000a8f0eff */
[----:B------:R-:W-:Y:S06]  /*12b0*/  BRA.U UP0, `(.L_x_5) ;  /* 0x0000000100187547 */ /* 0x000fec000b800000 */
[----:B------:R-:W-:Y:S01]  /*12c0*/  ELECT P5, URZ, PT ;  /* 0x0000000000ff782f */ /* 0x000fe200038a0000 */
[----:B------:R-:W-:Y:S01]  /*12d0*/  IMAD.MOV.U32 R20, RZ, RZ, 0x1 ;  /* 0x00000001ff147424 */ /* 0x000fe200078e00ff */
[----:B------:R-:W-:Y:S01]  /*12e0*/  UMOV UR5, 0x40 ;  /* 0x0000004000057882 */ /* 0x000fe20000000000 */
[----:B------:R-:W-:Y:S01]  /*12f0*/  UVIRTCOUNT.DEALLOC.SMPOOL 0x80 ;  /* 0x000000800000784c */ /* 0x000fe20000000000 */
[----:B------:R-:W-:-:S09]  /*1300*/  ULEA UR5, UR4, UR5, 0x18 ;  /* 0x0000000504057291 */ /* 0x000fd2000f8ec0ff */
[----:B------:R0:W-:Y:S03]  /*1310*/  @P5 STS.U8 [UR5], R20 ;  /* 0x00000014ff005988 */ /* 0x0001e60008000005 */
.L_x_5:
[----:B------:R-:W-:Y:S01]  /*1320*/  UIADD3 UR10, UPT, UPT, UR8, UR10, URZ ;  /* 0x0000000a080a7290 */ /* 0x000fe2000fffe0ff */
[----:B------:R-:W-:Y:S01]  /*1330*/  LEA.HI.X.SX32 R25, R33, R22, 0x1, P4 ;  /* 0x0000001621197211 */ /* 0x000fe200020f0eff */
[----:B------:R-:W-:Y:S01]  /*1340*/  VOTEU.ALL UP1, P1 ;  /* 0x0000000000ff7886 */ /* 0x000fe20000820000 */
[----:B------:R-:W-:Y:S01]  /*1350*/  UMOV UR4, 0x1 ;  /* 0x0000000100047882 */ /* 0x000fe20000000000 */
[----:B------:R-:W-:Y:S01]  /*1360*/  UIADD3 UR11, UPT, UPT, UR9, 0x5000, URZ ;  /* 0x00005000090b7890 */ /* 0x000fe2000fffe0ff */
[----:B------:R-:W-:Y:S01]  /*1370*/  IADD3 R28, P4, PT, R128, UR12, RZ ;  /* 0x0000000c801c7c10 */ /* 0x000fe2000ff9e0ff */
[----:B------:R-:W-:Y:S01]  /*1380*/  VOTEU.ALL UP2, P1 ;  /* 0x0000000000ff7886 */ /* 0x000fe20000840000 */
[----:B------:R-:W-:-:S04]  /*1390*/  @!UP1 UIADD3 UR6, UPT, UPT, -UR4, 0x100000, URZ ;  /* 0x0010000004069890 */ /* 0x000fc8000fffe1ff */
[----:B------:R-:W-:Y:S02]  /*13a0*/  @!UP1 USHF.L.U32 UR7, UR6, 0xb, URZ ;  /* 0x0000000b06079899 */ /* 0x000fe400080006ff */
[----:B------:R-:W-:Y:S01]  /*13b0*/  @!UP1 USHF.L.U32 UR6, UR6, 0x1, URZ ;  /* 0x0000000106069899 */ /* 0x000fe200080006ff */
[----:B------:R-:W-:Y:S01]  /*13c0*/  IMAD R27, R64, 0x2, R91 ;  /* 0x00000002401b7824 */ /* 0x000fe200078e025b */
[----:B------:R-:W-:Y:S01]  /*13d0*/  STTM.16dp32bit_t0_t15.x8 tmem[UR10], RZ ;  /* 0x000000ff000079ed */ /* 0x000fe2000898000a */
[----:B------:R-:W-:Y:S01]  /*13e0*/  STTM.16dp32bit_t16_t31.x8 tmem[UR10+0x8], RZ ;  /* 0x000008ff000079ed */ /* 0x000fe200089a000a */
[----:B------:R-:W1:Y:S02]  /*13f0*/  FENCE.VIEW.ASYNC.T ;  /* 0x00000000000073c6 */ /* 0x000e640000000200 */
[----:B-1----:R-:W-:Y:S01]  /*1400*/  BAR.SYNC.DEFER_BLOCKING 0x0 ;  /* 0x0000000000007b1d */ /* 0x002fe20000010000 */
[----:B------:R-:W-:Y:S02]  /*1410*/  LEA.HI.X.SX32 R26, R9, UR13, 0x1, P4 ;  /* 0x0000000d091a7c11 */ /* 0x000fe4000a0f0eff */
[----:B0-----:R-:W-:-:S02]  /*1420*/  LEA R20, P4, R29, R28, 0x1 ;  /* 0x0000001c1d147211 */ /* 0x001fc400078808ff */
[----:B------:R-:W-:Y:S01]  /*1430*/  LOP3.LUT R153, R7, 0xa, RZ, 0xfc, !PT ;  /* 0x0000000a07997812 */ /* 0x000fe200078efcff */
[----:B------:R-:W0:Y:S01]  /*1440*/  LDCU UR5, c[0x0][0x3b0] ;  /* 0x00007600ff0577ac */ /* 0x000e220008000800 */
[----:B------:R-:W-:Y:S02]  /*1450*/  LEA.HI.X.SX32 R11, R37, R22, 0x1, P3 ;  /* 0x00000016250b7211 */ /* 0x000fe400018f0eff */
[----:B------:R-:W-:Y:S01]  /*1460*/  LEA.HI.X.SX32 R21, R29, R26, 0x1, P4 ;  /* 0x0000001a1d157211 */ /* 0x000fe200020f0eff */
[C---:B------:R-:W-:Y:S01]  /*1470*/  IMAD R29, R64.reuse, 0x2, R27 ;  /* 0x00000002401d7824 */ /* 0x040fe200078e021b */
[----:B------:R-:W-:Y:S02]  /*1480*/  ISETP.LT.AND P3, PT, R153, R8, P0 ;  /* 0x000000089900720c */ /* 0x000fe40000761270 */
[C---:B------:R-:W-:Y:S02]  /*1490*/  LEA R22, P4, R31.reuse, R28, 0x1 ;  /* 0x0000001c1f167211 */ /* 0x040fe400078808ff */
[----:B------:R-:W-:Y:S01]  /*14a0*/  PRMT R94, RZ, 0x7610, R94 ;  /* 0x00007610ff5e7816 */ /* 0x000fe2000000005e */
[----:B------:R-:W1:Y:S02]  /*14b0*/  FENCE.VIEW.ASYNC.S ;  /* 0x00000000000073c6 */ /* 0x000e640000000000 */
[----:B-1----:R1:W2:Y:S02]  /*14c0*/  @!UP2 SYNCS.EXCH.64 URZ, [UR11], UR6 ;  /* 0x000000060bffa5b2 */ /* 0x0022a40008000100 */
[----:B--2---:R-:W-:Y:S01]  /*14d0*/  BAR.SYNC.DEFER_BLOCKING 0x0 ;  /* 0x0000000000007b1d */ /* 0x004fe20000010000 */
[----:B------:R-:W-:Y:S01]  /*14e0*/  LEA.HI.X.SX32 R23, R31, R26, 0x1, P4 ;  /* 0x0000001a1f177211 */ /* 0x000fe200020f0eff */
[----:B------:R-:W-:Y:S01]  /*14f0*/  IMAD R31, R64, 0x2, R29 ;  /* 0x00000002401f7824 */ /* 0x000fe200078e021d */
[----:B------:R-:W-:-:S02]  /*1500*/  PRMT R150, RZ, 0x7610, R150 ;  /* 0x00007610ff967816 */ /* 0x000fc40000000096 */
[C---:B------:R-:W-:Y:S01]  /*1510*/  LOP3.LUT R149, R7.reuse, 0x18, RZ, 0xfc, !PT ;  /* 0x0000001807957812 */ /* 0x040fe200078efcff */
[----:B------:R-:W-:Y:S01]  /*1520*/  IMAD R31, R64, 0x2, R31 ;  /* 0x00000002401f7824 */ /* 0x000fe200078e021f */
[----:B------:R-:W-:-:S03]  /*1530*/  LOP3.LUT R151, R7, 0x10, RZ, 0xfc, !PT ;  /* 0x0000001007977812 */ /* 0x000fc600078efcff */
[----:B------:R-:W-:Y:S01]  /*1540*/  IMAD R33, R64, 0x2, R31 ;  /* 0x0000000240217824 */ /* 0x000fe200078e021f */
[----:B------:R-:W-:-:S03]  /*1550*/  LEA R30, P5, R27, R28, 0x1 ;  /* 0x0000001c1b1e7211 */ /* 0x000fc600078a08ff */
[----:B------:R-:W-:Y:S01]  /*1560*/  IMAD R37, R64, 0x2, R33 ;  /* 0x0000000240257824 */ /* 0x000fe200078e0221 */
[----:B------:R-:W-:Y:S01]  /*1570*/  LEA.HI.X.SX32 R31, R27, R26, 0x1, P5 ;  /* 0x0000001a1b1f7211 */ /* 0x000fe200028f0eff */
[----:B------:R-:W2:Y:S01]  /*1580*/  @P3 LDG.E.U16 R150, desc[UR20][R22.64] ;  /* 0x0000001416963981 */ /* 0x000ea2000c1e1500 */
[----:B------:R-:W-:-:S03]  /*1590*/  ISETP.LT.AND P3, PT, R149, R8, P0 ;  /* 0x000000089500720c */ /* 0x000fc60000761270 */
[----:B------:R3:W4:Y:S01]  /*15a0*/  @P2 LDG.E.U16 R94, desc[UR20][R20.64] ;  /* 0x00000014145e2981 */ /* 0x000722000c1e1500 */
[----:B------:R-:W-:Y:S01]  /*15b0*/  ISETP.LT.AND P2, PT, R151, R8, P0 ;  /* 0x000000089700720c */ /* 0x000fe20000741270 */
[C---:B------:R-:W-:Y:S01]  /*15c0*/  IMAD R27, R64.reuse, 0x2, R37 ;  /* 0x00000002401b7824 */ /* 0x040fe200078e0225 */
[----:B------:R-:W-:Y:S02]  /*15d0*/  PRMT R100, RZ, 0x7610, R100 ;  /* 0x00007610ff647816 */ /* 0x000fe40000000064 */
[----:B------:R-:W-:Y:S01]  /*15e0*/  PRMT R90, RZ, 0x7610, R90 ;  /* 0x00007610ff5a7816 */ /* 0x000fe2000000005a */
[----:B------:R-:W-:Y:S01]  /*15f0*/  IMAD R75, R64, 0x2, R27 ;  /* 0x00000002404b7824 */ /* 0x000fe200078e021b */
[----:B---3--:R-:W-:-:S03]  /*1600*/  LEA R20, P4, R97, R28, 0x1 ;  /* 0x0000001c61147211 */ /* 0x008fc600078808ff */
[----:B------:R-:W3:Y:S01]  /*1610*/  @P3 LDG.E.U16 R100, desc[UR20][R30.64] ;  /* 0x000000141e643981 */ /* 0x000ee2000c1e1500 */
[----:B------:R-:W-:Y:S02]  /*1620*/  LOP3.LUT R147, R7, 0x1a, RZ, 0xfc, !PT ;  /* 0x0000001a07937812 */ /* 0x000fe400078efcff */
[----:B------:R-:W-:Y:S01]  /*1630*/  LEA.HI.X.SX32 R21, R97, R26, 0x1, P4 ;  /* 0x0000001a61157211 */ /* 0x000fe200020f0eff */
[----:B------:R-:W-:Y:S01]  /*1640*/  IMAD R39, R64, 0x2, R75 ;  /* 0x0000000240277824 */ /* 0x000fe200078e024b */
[----:B------:R-:W-:-:S03]  /*1650*/  LEA R22, P3, R29, R28, 0x1 ;  /* 0x0000001c1d167211 */ /* 0x000fc600078608ff */
[----:B------:R5:W2:Y:S01]  /*1660*/  @P2 LDG.E.U16 R90, desc[UR20][R20.64] ;  /* 0x00000014145a2981 */ /* 0x000aa2000c1e1500 */
[----:B------:R-:W-:Y:S02]  /*1670*/  ISETP.LT.AND P2, PT, R147, R8, P0 ;  /* 0x000000089300720c */ /* 0x000fe40000741270 */
[----:B------:R-:W-:Y:S01]  /*1680*/  LEA.HI.X.SX32 R23, R29, R26, 0x1, P3 ;  /* 0x0000001a1d177211 */ /* 0x000fe200018f0eff */
[C---:B------:R-:W-:Y:S01]  /*1690*/  IMAD R29, R64.reuse, 0x2, R39 ;  /* 0x00000002401d7824 */ /* 0x040fe200078e0227 */
[C---:B------:R-:W-:Y:S02]  /*16a0*/  LOP3.LUT R63, R7.reuse, 0x22, RZ, 0xfc, !PT ;  /* 0x00000022073f7812 */ /* 0x040fe400078efcff */
[----:B------:R-:W-:Y:S01]  /*16b0*/  LOP3.LUT R61, R7, 0x20, RZ, 0xfc, !PT ;  /* 0x00000020073d7812 */ /* 0x000fe200078efcff */
[C---:B------:R-:W-:Y:S01]  /*16c0*/  IMAD R67, R64.reuse, 0x2, R29 ;  /* 0x0000000240437824 */ /* 0x040fe200078e021d */
[-C--:B------:R-:W-:Y:S02]  /*16d0*/  ISETP.LT.AND P4, PT, R63, R8.reuse, P0 ;  /* 0x000000083f00720c */ /* 0x080fe40000781270 */
[----:B------:R-:W-:Y:S01]  /*16e0*/  PRMT R135, RZ, 0x7610, R135 ;  /* 0x00007610ff877816 */ /* 0x000fe20000000087 */
[----:B------:R-:W-:Y:S01]  /*16f0*/  IMAD R85, R64, 0x2, R67 ;  /* 0x0000000240557824 */ /* 0x000fe200078e0243 */
[----:B------:R-:W-:-:S02]  /*1700*/  ISETP.LT.AND P3, PT, R61, R8, P0 ;  /* 0x000000083d00720c */ /* 0x000fc40000761270 */
[-C--:B-----5:R-:W-:Y:S01]  /*1710*/  LEA R20, P5, R37, R28.reuse, 0x1 ;  /* 0x0000001c25147211 */ /* 0x0a0fe200078a08ff */
[C---:B------:R-:W-:Y:S01]  /*1720*/  IMAD R31, R64.reuse, 0x2, R85 ;  /* 0x00000002401f7824 */ /* 0x040fe200078e0255 */
[----:B------:R5:W2:Y:S01]  /*1730*/  @P2 LDG.E.U16 R135, desc[UR20][R22.64] ;  /* 0x0000001416872981 */ /* 0x000aa2000c1e1500 */
[----:B------:R-:W-:Y:S02]  /*1740*/  PRMT R137, RZ, 0x7610, R137 ;  /* 0x00007610ff897816 */ /* 0x000fe40000000089 */
[----:B------:R-:W-:Y:S02]  /*1750*/  LEA RZ, P2, R33, R28, 0x1 ;  /* 0x0000001c21ff7211 */ /* 0x000fe400078408ff */
[-C--:B------:R-:W-:Y:S01]  /*1760*/  LEA.HI.X.SX32 R21, R37, R26.reuse, 0x1, P5 ;  /* 0x0000001a25157211 */ /* 0x080fe200028f0eff */
[C---:B------:R-:W-:Y:S01]  /*1770*/  IMAD R37, R64.reuse, 0x2, R31 ;  /* 0x0000000240257824 */ /* 0x040fe200078e021f */
[----:B------:R-:W-:Y:S02]  /*1780*/  LOP3.LUT R59, R7, 0x28, RZ, 0xfc, !PT ;  /* 0x00000028073b7812 */ /* 0x000fe400078efcff */
[----:B------:R-:W-:Y:S01]  /*1790*/  PRMT R92, RZ, 0x7610, R92 ;  /* 0x00007610ff5c7816 */ /* 0x000fe2000000005c */
[----:B------:R-:W2:Y:S01]  /*17a0*/  @P4 LDG.E.U16 R137, desc[UR20][R20.64] ;  /* 0x0000001414894981 */ /* 0x000ea2000c1e1500 */
[----:B------:R-:W-:Y:S01]  /*17b0*/  LEA.HI.X.SX32 R33, R33, R26, 0x1, P2 ;  /* 0x0000001a21217211 */ /* 0x000fe200010f0eff */
[----:B------:R-:W-:Y:S01]  /*17c0*/  IMAD R71, R64, 0x2, R37 ;  /* 0x0000000240477824 */ /* 0x000fe200078e0225 */
[----:B------:R-:W-:-:S02]  /*17d0*/  LOP3.LUT R57, R7, 0x30, RZ, 0xfc, !PT ;  /* 0x0000003007397812 */ /* 0x000fc400078efcff */
[-C--:B------:R-:W-:Y:S01]  /*17e0*/  ISETP.LT.AND P4, PT, R59, R8.reuse, P0 ;  /* 0x000000083b00720c */ /* 0x080fe20000781270 */
[----:B------:R0:W2:Y:S01]  /*17f0*/  @P3 LDG.E.U16 R92, desc[UR20][R32.64] ;  /* 0x00000014205c3981 */ /* 0x0000a2000c1e1500 */
[----:B------:R-:W-:Y:S01]  /*1800*/  ISETP.LT.AND P3, PT, R57, R8, P0 ;  /* 0x000000083900720c */ /* 0x000fe20000761270 */
[----:B------:R-:W-:Y:S01]  /*1810*/  IMAD R87, R64, 0x2, R71 ;  /* 0x0000000240577824 */ /* 0x000fe200078e0247 */
[-C--:B-----5:R-:W-:Y:S02]  /*1820*/  LEA R22, P2, R39, R28.reuse, 0x1 ;  /* 0x0000001c27167211 */ /* 0x0a0fe400078408ff */
[----:B------:R-:W-:Y:S02]  /*1830*/  LOP3.LUT R55, R7, 0x38, RZ, 0xfc, !PT ;  /* 0x0000003807377812 */ /* 0x000fe400078efcff */
[----:B------:R-:W-:Y:S02]  /*1840*/  PRMT R98, RZ, 0x7610, R98 ;  /* 0x00007610ff627816 */ /* 0x000fe40000000062 */
[----:B------:R-:W-:-:S02]  /*1850*/  LEA R30, P5, R31, R28, 0x1 ;  /* 0x0000001c1f1e7211 */ /* 0x000fc400078a08ff */
[----:B------:R-:W-:Y:S01]  /*1860*/  LEA.HI.X.SX32 R23, R39, R26, 0x1, P2 ;  /* 0x0000001a27177211 */ /* 0x000fe200010f0eff */
[----:B------:R-:W-:Y:S01]  /*1870*/  IMAD R39, R64, 0x2, R87 ;  /* 0x0000000240277824 */ /* 0x000fe200078e0257 */
[----:B------:R-:W-:Y:S02]  /*1880*/  LOP3.LUT R53, R7, 0x12, RZ, 0xfc, !PT ;  /* 0x0000001207357812 */ /* 0x000fe400078efcff */
[----:B------:R-:W-:Y:S01]  /*1890*/  ISETP.LT.AND P2, PT, R55, R8, P0 ;  /* 0x000000083700720c */ /* 0x000fe20000741270 */
[----:B------:R5:W2:Y:S01]  /*18a0*/  @P4 LDG.E.U16 R98, desc[UR20][R22.64] ;  /* 0x0000001416624981 */ /* 0x000aa2000c1e1500 */
[----:B------:R-:W-:Y:S02]  /*18b0*/  PRMT R96, RZ, 0x7610, R96 ;  /* 0x00007610ff607816 */ /* 0x000fe40000000060 */
[----:B------:R-:W-:Y:S02]  /*18c0*/  LEA.HI.X.SX32 R31, R31, R26, 0x1, P5 ;  /* 0x0000001a1f1f7211 */ /* 0x000fe400028f0eff */
[----:B------:R-:W-:-:S02]  /*18d0*/  ISETP.LT.AND P4, PT, R53, R8, P0 ;  /* 0x000000083500720c */ /* 0x000fc40000781270 */
[-C--:B0-----:R-:W-:Y:S01]  /*18e0*/  LEA R32, P6, R39, R28.reuse, 0x1 ;  /* 0x0000001c27207211 */ /* 0x081fe200078c08ff */
[----:B------:R0:W2:Y:S01]  /*18f0*/  @P3 LDG.E.U16 R96, desc[UR20][R30.64] ;  /* 0x000000141e603981 */ /* 0x0000a2000c1e1500 */
[----:B------:R-:W-:Y:S02]  /*1900*/  LOP3.LUT R51, R7, 0x2a, RZ, 0xfc, !PT ;  /* 0x0000002a07337812 */ /* 0x000fe400078efcff */
[----:B------:R-:W-:Y:S02]  /*1910*/  LEA R20, P5, R95, R28, 0x1 ;  /* 0x0000001c5f147211 */ /* 0x000fe400078a08ff */
[----:B------:R-:W-:Y:S02]  /*1920*/  PRMT R130, RZ, 0x7610, R130 ;  /* 0x00007610ff827816 */ /* 0x000fe40000000082 */
[----:B------:R-:W-:Y:S02]  /*1930*/  LEA.HI.X.SX32 R33, R39, R26, 0x1, P6 ;  /* 0x0000001a27217211 */ /* 0x000fe400030f0eff */
[----:B------:R-:W-:-:S02]  /*1940*/  ISETP.LT.AND P3, PT, R51, R8, P0 ;  /* 0x000000083300720c */ /* 0x000fc40000761270 */
[----:B------:R-:W-:Y:S01]  /*1950*/  LOP3.LUT R49, R7, 0x32, RZ, 0xfc, !PT ;  /* 0x0000003207317812 */ /* 0x000fe200078efcff */
[----:B------:R0:W2:Y:S01]  /*1960*/  @P2 LDG.E.U16 R130, desc[UR20][R32.64] ;  /* 0x0000001420822981 */ /* 0x0000a2000c1e1500 */
[----:B------:R-:W-:Y:S02]  /*1970*/  PRMT R139, RZ, 0x7610, R139 ;  /* 0x00007610ff8b7816 */ /* 0x000fe4000000008b */
[----:B------:R-:W-:Y:S02]  /*1980*/  LEA.HI.X.SX32 R21, R95, R26, 0x1, P5 ;  /* 0x0000001a5f157211 */ /* 0x000fe400028f0eff */
[----:B-----5:R-:W-:Y:S02]  /*1990*/  LEA R22, P5, R29, R28, 0x1 ;  /* 0x0000001c1d167211 */ /* 0x020fe400078a08ff */
[----:B------:R-:W-:Y:S01]  /*19a0*/  LOP3.LUT R47, R7, 0x3a, RZ, 0xfc, !PT ;  /* 0x0000003a072f7812 */ /* 0x000fe200078efcff */
[----:B------:R5:W2:Y:S01]  /*19b0*/  @P4 LDG.E.U16 R139, desc[UR20][R20.64] ;  /* 0x00000014148b4981 */ /* 0x000aa2000c1e1500 */
[----:B------:R-:W-:-:S02]  /*19c0*/  ISETP.LT.AND P2, PT, R49, R8, P0 ;  /* 0x000000083100720c */ /* 0x000fc40000741270 */
[----:B------:R-:W-:Y:S02]  /*19d0*/  PRMT R141, RZ, 0x7610, R141 ;  /* 0x00007610ff8d7816 */ /* 0x000fe4000000008d */
[----:B------:R-:W-:Y:S01]  /*19e0*/  LEA.HI.X.SX32 R23, R29, R26, 0x1, P5 ;  /* 0x0000001a1d177211 */ /* 0x000fe200028f0eff */
[----:B------:R-:W-:Y:S01]  /*19f0*/  IMAD R29, R64, 0x2, R39 ;  /* 0x00000002401d7824 */ /* 0x000fe200078e0227 */
[----:B------:R-:W-:Y:S02]  /*1a00*/  ISETP.LT.AND P4, PT, R47, R8, P0 ;  /* 0x000000082f00720c */ /* 0x000fe40000781270 */
[-C--:B0-----:R-:W-:Y:S01]  /*1a10*/  LEA R30, P5, R37, R28.reuse, 0x1 ;  /* 0x0000001c251e7211 */ /* 0x081fe200078a08ff */
[----:B------:R0:W2:Y:S01]  /*1a20*/  @P3 LDG.E.U16 R141, desc[UR20][R22.64] ;  /* 0x00000014168d3981 */ /* 0x0000a2000c1e1500 */
[----:B------:R-:W-:Y:S02]  /*1a30*/  PRMT R145, RZ, 0x7610, R145 ;  /* 0x00007610ff917816 */ /* 0x000fe40000000091 */
[----:B------:R-:W-:-:S02]  /*1a40*/  LEA R32, P3, R29, R28, 0x1 ;  /* 0x0000001c1d207211 */ /* 0x000fc400078608ff */
[-C--:B------:R-:W-:Y:S02]  /*1a50*/  LEA.HI.X.SX32 R31, R37, R26.reuse, 0x1, P5 ;  /* 0x0000001a251f7211 */ /* 0x080fe400028f0eff */
[----:B------:R-:W-:Y:S02]  /*1a60*/  LOP3.LUT R45, R7, 0xc, RZ, 0xfc, !PT ;  /* 0x0000000c072d7812 */ /* 0x000fe400078efcff */
[----:B------:R-:W-:Y:S01]  /*1a70*/  PRMT R143, RZ, 0x7610, R143 ;  /* 0x00007610ff8f7816 */ /* 0x000fe2000000008f */
[----:B------:R-:W2:Y:S01]  /*1a80*/  @P2 LDG.E.U16 R145, desc[UR20][R30.64] ;  /* 0x000000141e912981 */ /* 0x000ea2000c1e1500 */
[----:B------:R-:W-:Y:S02]  /*1a90*/  LEA.HI.X.SX32 R33, R29, R26, 0x1, P3 ;  /* 0x0000001a1d217211 */ /* 0x000fe400018f0eff */
[----:B------:R-:W-:Y:S02]  /*1aa0*/  ISETP.LT.AND P2, PT, R45, R8, P0 ;  /* 0x000000082d00720c */ /* 0x000fe40000741270 */
[----:B------:R-:W-:Y:S01]  /*1ab0*/  LOP3.LUT R43, R7, 0x14, RZ, 0xfc, !PT ;  /* 0x00000014072b7812 */ /* 0x000fe200078efcff */
[----:B------:R-:W2:Y:S01]  /*1ac0*/  @P4 LDG.E.U16 R143, desc[UR20][R32.64] ;  /* 0x00000014208f4981 */ /* 0x000ea2000c1e1500 */
[----:B-----5:R-:W-:-:S02]  /*1ad0*/  LEA R20, P4, R35, R28, 0x1 ;  /* 0x0000001c23147211 */ /* 0x020fc400078808ff */
[----:B------:R-:W-:Y:S02]  /*1ae0*/  ISETP.LT.AND P3, PT, R43, R8, P0 ;  /* 0x000000082b00720c */ /* 0x000fe40000761270 */
[----:B------:R-:W-:Y:S02]  /*1af0*/  LOP3.LUT R39, R7, 0x24, RZ, 0xfc, !PT ;  /* 0x0000002407277812 */ /* 0x000fe400078efcff */
[----:B------:R-:W-:Y:S02]  /*1b00*/  PRMT R146, RZ, 0x7610, R146 ;  /* 0x00007610ff927816 */ /* 0x000fe40000000092 */
[----:B------:R-:W-:Y:S02]  /*1b10*/  LEA.HI.X.SX32 R21, R35, R26, 0x1, P4 ;  /* 0x0000001a23157211 */ /* 0x000fe400020f0eff */
[----:B------:R-:W-:Y:S02]  /*1b20*/  LOP3.LUT R41, R7, 0x1c, RZ, 0xfc, !PT ;  /* 0x0000001c07297812 */ /* 0x000fe400078efcff */
[----:B0-----:R-:W-:Y:S01]  /*1b30*/  LEA R22, P6, R93, R28, 0x1 ;  /* 0x0000001c5d167211 */ /* 0x001fe200078c08ff */
[----:B------:R0:W5:Y:S01]  /*1b40*/  @P2 LDG.E.U16 R146, desc[UR20][R20.64] ;  /* 0x0000001414922981 */ /* 0x000162000c1e1500 */
[----:B------:R-:W-:-:S02]  /*1b50*/  ISETP.LT.AND P4, PT, R39, R8, P0 ;  /* 0x000000082700720c */ /* 0x000fc40000781270 */
[----:B------:R-:W-:Y:S02]  /*1b60*/  PRMT R48, RZ, 0x7610, R48 ;  /* 0x00007610ff307816 */ /* 0x000fe40000000030 */
[----:B------:R-:W-:Y:S02]  /*1b70*/  ISETP.LT.AND P5, PT, R41, R8, P0 ;  /* 0x000000082900720c */ /* 0x000fe400007a1270 */
[----:B------:R-:W-:Y:S02]  /*1b80*/  LEA.HI.X.SX32 R23, R93, R26, 0x1, P6 ;  /* 0x0000001a5d177211 */ /* 0x000fe400030f0eff */
[----:B------:R-:W-:Y:S02]  /*1b90*/  LEA R68, P2, R27, R28, 0x1 ;  /* 0x0000001c1b447211 */ /* 0x000fe400078408ff */
[----:B------:R-:W-:Y:S01]  /*1ba0*/  LOP3.LUT R37, R7, 0x2c, RZ, 0xfc, !PT ;  /* 0x0000002c07257812 */ /* 0x000fe200078efcff */
[----:B------:R0:W3:Y:S01]  /*1bb0*/  @P3 LDG.E.U16 R48, desc[UR20][R22.64] ;  /* 0x0000001416303981 */ /* 0x0000e2000c1e1500 */
[----:B------:R-:W-:-:S02]  /*1bc0*/  PRMT R52, RZ, 0x7610, R52 ;  /* 0x00007610ff347816 */ /* 0x000fc40000000034 */
[----:B------:R-:W-:Y:S02]  /*1bd0*/  LEA.HI.X.SX32 R69, R27, R26, 0x1, P2 ;  /* 0x0000001a1b457211 */ /* 0x000fe400010f0eff */
[----:B------:R-:W-:Y:S02]  /*1be0*/  LOP3.LUT R35, R7, 0x34, RZ, 0xfc, !PT ;  /* 0x0000003407237812 */ /* 0x000fe400078efcff */
[-C--:B------:R-:W-:Y:S01]  /*1bf0*/  ISETP.LT.AND P3, PT, R37, R8.reuse, P0 ;  /* 0x000000082500720c */ /* 0x080fe20000761270 */
[----:B------:R-:W3:Y:S01]  /*1c00*/  @P4 LDG.E.U16 R52, desc[UR20][R68.64] ;  /* 0x0000001444344981 */ /* 0x000ee2000c1e1500 */
[----:B------:R-:W-:Y:S02]  /*1c10*/  PRMT R50, RZ, 0x7610, R50 ;  /* 0x00007610ff327816 */ /* 0x000fe40000000032 */
[----:B------:R-:W-:Y:S02]  /*1c20*/  ISETP.LT.AND P2, PT, R35, R8, P0 ;  /* 0x000000082300720c */ /* 0x000fe40000741270 */
[----:B------:R-:W-:-:S02]  /*1c30*/  LEA R72, P4, R67, R28, 0x1 ;  /* 0x0000001c43487211 */ /* 0x000fc400078808ff */
[----:B------:R1:W3:Y:S01]  /*1c40*/  @P5 LDG.E.U16 R50, desc[UR20][R24.64] ;  /* 0x0000001418325981 */ /* 0x0002e2000c1e1500 */
[----:B0-----:R-:W-:Y:S02]  /*1c50*/  PRMT R20, RZ, 0x7610, R20 ;  /* 0x00007610ff147816 */ /* 0x001fe40000000014 */
[----:B------:R-:W-:Y:S02]  /*1c60*/  LEA R66, P5, R71, R28, 0x1 ;  /* 0x0000001c47427211 */ /* 0x000fe400078a08ff */
[-C--:B------:R-:W-:Y:S02]  /*1c70*/  LEA.HI.X.SX32 R73, R67, R26.reuse, 0x1, P4 ;  /* 0x0000001a43497211 */ /* 0x080fe400020f0eff */
[----:B------:R-:W-:Y:S02]  /*1c80*/  LOP3.LUT R31, R7, 0xe, RZ, 0xfc, !PT ;  /* 0x0000000e071f7812 */ /* 0x000fe400078efcff */
[----:B------:R-:W-:Y:S01]  /*1c90*/  PRMT R22, RZ, 0x7610, R22 ;  /* 0x00007610ff167816 */ /* 0x000fe20000000016 */
[----:B------:R-:W3:Y:S01]  /*1ca0*/  @P3 LDG.E.U16 R20, desc[UR20][R72.64] ;  /* 0x0000001448143981 */ /* 0x000ee2000c1e1500 */
[----:B------:R-:W-:-:S02]  /*1cb0*/  LEA.HI.X.SX32 R67, R71, R26, 0x1, P5 ;  /* 0x0000001a47437211 */ /* 0x000fc400028f0eff */
[----:B------:R-:W-:-:S03]  /*1cc0*/  ISETP.LT.AND P3, PT, R31, R8, P0 ;  /* 0x000000081f00720c */ /* 0x000fc60000761270 */
[----:B------:R0:W3:Y:S01]  /*1cd0*/  @P2 LDG.E.U16 R22, desc[UR20][R66.64] ;  /* 0x0000001442162981 */ /* 0x0000e2000c1e1500 */
[----:B------:R-:W-:Y:S02]  /*1ce0*/  LEA R70, P2, R19, R28, 0x1 ;  /* 0x0000001c13467211 */ /* 0x000fe400078408ff */
[----:B------:R-:W-:Y:S01]  /*1cf0*/  LOP3.LUT R33, R7, 0x3c, RZ, 0xfc, !PT ;  /* 0x0000003c07217812 */ /* 0x000fe200078efcff */
[----:B------:R-:W-:Y:S01]  /*1d00*/  IMAD R89, R64, 0x2, R29 ;  /* 0x0000000240597824 */ /* 0x000fe200078e021d */
[----:B------:R-:W-:Y:S02]  /*1d10*/  PRMT R155, RZ, 0x7610, R155 ;  /* 0x00007610ff9b7816 */ /* 0x000fe4000000009b */
[----:B------:R-:W-:Y:S02]  /*1d20*/  LEA.HI.X.SX32 R71, R19, R26, 0x1, P2 ;  /* 0x0000001a13477211 */ /* 0x000fe400010f0eff */
[----:B------:R-:W-:Y:S02]  /*1d30*/  ISETP.LT.AND P4, PT, R33, R8, P0 ;  /* 0x000000082100720c */ /* 0x000fe40000781270 */
[----:B-1----:R-:W-:Y:S01]  /*1d40*/  LOP3.LUT R25, R7, 0x26, RZ, 0xfc, !PT ;  /* 0x0000002607197812 */ /* 0x002fe200078efcff */
[----:B------:R-:W5:Y:S01]  /*1d50*/  @P3 LDG.E.U16 R155, desc[UR20][R70.64] ;  /* 0x00000014469b3981 */ /* 0x000f62000c1e1500 */
[----:B------:R-:W-:-:S02]  /*1d60*/  LEA R68, P5, R89, R28, 0x1 ;  /* 0x0000001c59447211 */ /* 0x000fc400078a08ff */
[----:B0-----:R-:W-:Y:S02]  /*1d70*/  LEA R66, P2, R91, R28, 0x1 ;  /* 0x0000001c5b427211 */ /* 0x001fe400078408ff */
[C---:B------:R-:W-:Y:S02]  /*1d80*/  LOP3.LUT R29, R7.reuse, 0x16, RZ, 0xfc, !PT ;  /* 0x00000016071d7812 */ /* 0x040fe400078efcff */
[----:B------:R-:W-:Y:S02]  /*1d90*/  LOP3.LUT R27, R7, 0x1e, RZ, 0xfc, !PT ;  /* 0x0000001e071b7812 */ /* 0x000fe400078efcff */
[----:B------:R-:W-:Y:S02]  /*1da0*/  ISETP.LT.AND P3, PT, R25, R8, P0 ;  /* 0x000000081900720c */ /* 0x000fe40000761270 */
[----:B------:R-:W-:Y:S02]  /*1db0*/  LEA.HI.X.SX32 R69, R89, R26, 0x1, P5 ;  /* 0x0000001a59457211 */ /* 0x000fe400028f0eff */
[----:B------:R-:W-:-:S02]  /*1dc0*/  PRMT R24, RZ, 0x7610, R24 ;  /* 0x00007610ff187816 */ /* 0x000fc40000000018 */
[----:B------:R-:W-:Y:S02]  /*1dd0*/  LEA.HI.X.SX32 R67, R91, R26, 0x1, P2 ;  /* 0x0000001a5b437211 */ /* 0x000fe400010f0eff */
[-C--:B------:R-:W-:Y:S02]  /*1de0*/  ISETP.LT.AND P5, PT, R29, R8.reuse, P0 ;  /* 0x000000081d00720c */ /* 0x080fe400007a1270 */
[----:B------:R-:W-:Y:S01]  /*1df0*/  ISETP.LT.AND P2, PT, R27, R8, P0 ;  /* 0x000000081b00720c */ /* 0x000fe20000741270 */
[----:B------:R-:W5:Y:S01]  /*1e00*/  @P4 LDG.E.U16 R24, desc[UR20][R68.64] ;  /* 0x0000001444184981 */ /* 0x000f62000c1e1500 */
[----:B------:R-:W-:Y:S02]  /*1e10*/  LEA R72, P6, R75, R28, 0x1 ;  /* 0x0000001c4b487211 */ /* 0x000fe400078c08ff */
[----:B------:R-:W-:Y:S02]  /*1e20*/  LOP3.LUT R23, R7, 0x2e, RZ, 0xfc, !PT ;  /* 0x0000002e07177812 */ /* 0x000fe400078efcff */
[----:B------:R-:W-:-:S02]  /*1e30*/  PRMT R161, RZ, 0x7610, R161 ;  /* 0x00007610ffa17816 */ /* 0x000fc400000000a1 */
[----:B------:R-:W-:Y:S02]  /*1e40*/  LEA.HI.X.SX32 R73, R75, R26, 0x1, P6 ;  /* 0x0000001a4b497211 */ /* 0x000fe400030f0eff */
[----:B------:R-:W-:Y:S02]  /*1e50*/  ISETP.LT.AND P4, PT, R23, R8, P0 ;  /* 0x000000081700720c */ /* 0x000fe40000781270 */
[----:B------:R-:W-:Y:S01]  /*1e60*/  PRMT R157, RZ, 0x7610, R157 ;  /* 0x00007610ff9d7816 */ /* 0x000fe2000000009d */
[----:B------:R-:W5:Y:S01]  /*1e70*/  @P3 LDG.E.U16 R161, desc[UR20][R72.64] ;  /* 0x0000001448a13981 */ /* 0x000f62000c1e1500 */
[----:B------:R-:W-:Y:S02]  /*1e80*/  PRMT R159, RZ, 0x7610, R159 ;  /* 0x00007610ff9f7816 */ /* 0x000fe4000000009f */
[----:B------:R-:W-:Y:S02]  /*1e90*/  LEA R74, P6, R85, R28, 0x1 ;  /* 0x0000001c554a7211 */ /* 0x000fe400078c08ff */
[----:B------:R-:W-:Y:S01]  /*1ea0*/  ISETP.LT.AND P3, PT, R7, R8, P0 ;  /* 0x000000080700720c */ /* 0x000fe20000761270 */
[----:B------:R0:W5:Y:S01]  /*1eb0*/  @P5 LDG.E.U16 R157, desc[UR20][R66.64] ;  /* 0x00000014429d5981 */ /* 0x000162000c1e1500 */
[----:B------:R-:W-:-:S02]  /*1ec0*/  PRMT R163, RZ, 0x7610, R163 ;  /* 0x00007610ffa37816 */ /* 0x000fc400000000a3 */
[----:B------:R-:W-:Y:S01]  /*1ed0*/  LEA.HI.X.SX32 R75, R85, R26, 0x1, P6 ;  /* 0x0000001a554b7211 */ /* 0x000fe200030f0eff */
[----:B------:R1:W5:Y:S01]  /*1ee0*/  @P2 LDG.E.U16 R159, desc[UR20][R10.64] ;  /* 0x000000140a9f2981 */ /* 0x000362000c1e1500 */
[C---:B------:R-:W-:Y:S02]  /*1ef0*/  LOP3.LUT R21, R7.reuse, 0x36, RZ, 0xfc, !PT ;  /* 0x0000003607157812 */ /* 0x040fe400078efcff */
[----:B------:R-:W-:Y:S01]  /*1f00*/  LOP3.LUT R19, R7, 0x2, RZ, 0xfc, !PT ;  /* 0x0000000207137812 */ /* 0x000fe200078efcff */
[----:B------:R1:W5:Y:S01]  /*1f10*/  @P4 LDG.E.U16 R163, desc[UR20][R74.64] ;  /* 0x000000144aa34981 */ /* 0x000362000c1e1500 */
[-C--:B0-----:R-:W-:Y:S02]  /*1f20*/  LEA R66, P2, R83, R28.reuse, 0x1 ;  /* 0x0000001c53427211 */ /* 0x081fe400078408ff */
[----:B------:R-:W-:Y:S02]  /*1f30*/  PRMT R148, RZ, 0x7610, R148 ;  /* 0x00007610ff947816 */ /* 0x000fe40000000094 */
[----:B------:R-:W-:-:S02]  /*1f40*/  LEA R70, P6, R79, R28, 0x1 ;  /* 0x0000001c4f467211 */ /* 0x000fc400078c08ff */
[----:B------:R-:W-:Y:S02]  /*1f50*/  LEA.HI.X.SX32 R67, R83, R26, 0x1, P2 ;  /* 0x0000001a53437211 */ /* 0x000fe400010f0eff */
[-C--:B------:R-:W-:Y:S02]  /*1f60*/  ISETP.LT.AND P2, PT, R21, R8.reuse, P0 ;  /* 0x000000081500720c */ /* 0x080fe40000741270 */
[----:B------:R-:W-:Y:S01]  /*1f70*/  ISETP.LT.AND P5, PT, R19, R8, P0 ;  /* 0x000000081300720c */ /* 0x000fe200007a1270 */
[----:B------:R-:W-:Y:S01]  /*1f80*/  IMAD R89, R64, 0x2, R89 ;  /* 0x0000000240597824 */ /* 0x000fe200078e0259 */
[----:B------:R-:W-:Y:S01]  /*1f90*/  LEA R68, P4, R81, R28, 0x1 ;  /* 0x0000001c51447211 */ /* 0x000fe200078808ff */
[----:B------:R-:W5:Y:S01]  /*1fa0*/  @P3 LDG.E.U16 R148, desc[UR20][R66.64] ;  /* 0x0000001442943981 */ /* 0x000f62000c1e1500 */
[----:B------:R-:W-:Y:S02]  /*1fb0*/  LOP3.LUT R19, R7, 0x3e, RZ, 0xfc, !PT ;  /* 0x0000003e07137812 */ /* 0x000fe400078efcff */
[----:B------:R-:W-:-:S02]  /*1fc0*/  LEA.HI.X.SX32 R71, R79, R26, 0x1, P6 ;  /* 0x0000001a4f477211 */ /* 0x000fc400030f0eff */
[----:B-1----:R-:W-:Y:S02]  /*1fd0*/  LEA R10, P6, R87, R28, 0x1 ;  /* 0x0000001c570a7211 */ /* 0x002fe400078c08ff */
[----:B------:R-:W-:Y:S02]  /*1fe0*/  LEA.HI.X.SX32 R69, R81, R26, 0x1, P4 ;  /* 0x0000001a51457211 */ /* 0x000fe400020f0eff */
[----:B------:R-:W-:Y:S02]  /*1ff0*/  LEA R72, P3, R77, R28, 0x1 ;  /* 0x0000001c4d487211 */ /* 0x000fe400078608ff */
[----:B------:R-:W-:Y:S02]  /*2000*/  ISETP.LT.AND P4, PT, R19, R8, P0 ;  /* 0x000000081300720c */ /* 0x000fe40000781270 */
[----:B------:R-:W-:Y:S02]  /*2010*/  LEA.HI.X.SX32 R11, R87, R26, 0x1, P6 ;  /* 0x0000001a570b7211 */ /* 0x000fe400030f0eff */
[----:B------:R-:W-:-:S02]  /*2020*/  PRMT R165, RZ, 0x7610, R165 ;  /* 0x00007610ffa57816 */ /* 0x000fc400000000a5 */
[----:B------:R-:W-:Y:S02]  /*2030*/  LEA R74, P6, R89, R28, 0x1 ;  /* 0x0000001c594a7211 */ /* 0x000fe400078c08ff */
[-C--:B------:R-:W-:Y:S02]  /*2040*/  LEA.HI.X.SX32 R73, R77, R26.reuse, 0x1, P3 ;  /* 0x0000001a4d497211 */ /* 0x080fe400018f0eff */
[C---:B------:R-:W-:Y:S01]  /*2050*/  LOP3.LUT R77, R7.reuse, 0x6, RZ, 0xfc, !PT ;  /* 0x00000006074d7812 */ /* 0x040fe200078efcff */
[----:B------:R0:W5:Y:S01]  /*2060*/  @P2 LDG.E.U16 R165, desc[UR20][R10.64] ;  /* 0x000000140aa52981 */ /* 0x000162000c1e1500 */
[----:B------:R-:W-:Y:S02]  /*2070*/  LOP3.LUT R85, R7, 0x4, RZ, 0xfc, !PT ;  /* 0x0000000407557812 */ /* 0x000fe400078efcff */
[----:B------:R-:W-:Y:S02]  /*2080*/  LEA.HI.X.SX32 R75, R89, R26, 0x1, P6 ;  /* 0x0000001a594b7211 */ /* 0x000fe400030f0eff */
[----:B------:R-:W-:-:S02]  /*2090*/  PRMT R26, RZ, 0x7610, R26 ;  /* 0x00007610ff1a7816 */ /* 0x000fc4000000001a */
[-C--:B------:R-:W-:Y:S01]  /*20a0*/  ISETP.LT.AND P2, PT, R77, R8.reuse, P0 ;  /* 0x000000084d00720c */ /* 0x080fe20000741270 */
[----:B------:R-:W-:Y:S01]  /*20b0*/  IMAD R77, R5, R65, RZ ;  /* 0x00000041054d7224 */ /* 0x000fe200078e02ff */
[----:B------:R-:W-:Y:S02]  /*20c0*/  ISETP.LT.AND P3, PT, R85, R8, P0 ;  /* 0x000000085500720c */ /* 0x000fe40000761270 */
[----:B------:R-:W-:Y:S01]  /*20d0*/  PRMT R152, RZ, 0x7610, R152 ;  /* 0x00007610ff987816 */ /* 0x000fe20000000098 */
[----:B------:R1:W5:Y:S01]  /*20e0*/  @P4 LDG.E.U16 R26, desc[UR20][R74.64] ;  /* 0x000000144a1a4981 */ /* 0x000362000c1e1500 */
[----:B------:R-:W-:Y:S01]  /*20f0*/  IMAD R6, R6, UR5, RZ ;  /* 0x0000000506067c24 */ /* 0x000fe2000f8e02ff */
[C---:B------:R-:W-:Y:S01]  /*2100*/  LEA R89, P4, R77.reuse, UR14, 0x1 ;  /* 0x0000000e4d597c11 */ /* 0x040fe2000f8808ff */
[----:B------:R-:W-:Y:S01]  /*2110*/  IMAD R56, R56, UR5, RZ ;  /* 0x0000000538387c24 */ /* 0x000fe2000f8e02ff */
[----:B------:R-:W-:Y:S01]  /*2120*/  PRMT R28, RZ, 0x7610, R28 ;  /* 0x00007610ff1c7816 */ /* 0x000fe2000000001c */
[----:B------:R-:W5:Y:S01]  /*2130*/  @P5 LDG.E.U16 R152, desc[UR20][R68.64] ;  /* 0x0000001444985981 */ /* 0x000f62000c1e1500 */
[----:B0-----:R-:W-:Y:S01]  /*2140*/  LEA.HI.X.SX32 R11, R77, UR15, 0x1, P4 ;  /* 0x0000000f4d0b7c11 */ /* 0x001fe2000a0f0eff */
[----:B------:R-:W-:-:S02]  /*2150*/  IMAD R62, R62, UR5, RZ ;  /* 0x000000053e3e7c24 */ /* 0x000fc4000f8e02ff */
[----:B------:R-:W-:Y:S01]  /*2160*/  IMAD R58, R58, UR5, RZ ;  /* 0x000000053a3a7c24 */ /* 0x000fe2000f8e02ff */
[----:B-1----:R-:W-:Y:S01]  /*2170*/  LEA R74, P5, R6, R89, 0x1 ;  /* 0x00000059064a7211 */ /* 0x002fe200078a08ff */
[----:B------:R-:W-:Y:S01]  /*2180*/  IMAD R10, R76, UR5, RZ ;  /* 0x000000054c0a7c24 */ /* 0x000fe2000f8e02ff */
[----:B------:R-:W-:Y:S01]  /*2190*/  ISETP.LT.AND P0, PT, R5, R8, P0 ;  /* 0x000000080500720c */ /* 0x000fe20000701270 */
[----:B------:R-:W-:Y:S01]  /*21a0*/  IMAD R54, R54, UR5, RZ ;  /* 0x0000000536367c24 */ /* 0x000fe2000f8e02ff */
[----:B------:R-:W-:Y:S01]  /*21b0*/  LEA.HI.X.SX32 R75, R6, R11, 0x1, P5 ;  /* 0x0000000b064b7211 */ /* 0x000fe200028f0eff */
[----:B------:R-:W-:Y:S01]  /*21c0*/  IMAD R46, R46, UR5, RZ ;  /* 0x000000052e2e7c24 */ /* 0x000fe2000f8e02ff */
[-C--:B------:R-:W-:Y:S01]  /*21d0*/  LEA R76, P4, R56, R89.reuse, 0x1 ;  /* 0x00000059384c7211 */ /* 0x080fe200078808ff */
[----:B------:R-:W5:Y:S01]  /*21e0*/  @P3 LDG.E.U16 R28, desc[UR20][R70.64] ;  /* 0x00000014461c3981 */ /* 0x000f62000c1e1500 */
[-C--:B------:R-:W-:Y:S01]  /*21f0*/  LEA R82, P5, R62, R89.reuse, 0x1 ;  /* 0x000000593e527211 */ /* 0x080fe200078a08ff */
[----:B------:R-:W-:Y:S01]  /*2200*/  IMAD R60, R60, UR5, RZ ;  /* 0x000000053c3c7c24 */ /* 0x000fe2000f8e02ff */
[----:B------:R-:W-:-:S02]  /*2210*/  LEA R78, P3, R58, R89, 0x1 ;  /* 0x000000593a4e7211 */ /* 0x000fc400078608ff */
[-C--:B------:R-:W-:Y:S02]  /*2220*/  LEA.HI.X.SX32 R77, R56, R11.reuse, 0x1, P4 ;  /* 0x0000000b384d7211 */ /* 0x080fe400020f0eff */
[----:B------:R-:W-:Y:S02]  /*2230*/  LEA.HI.X.SX32 R83, R62, R11, 0x1, P5 ;  /* 0x0000000b3e537211 */ /* 0x000fe400028f0eff */
[----:B------:R-:W-:Y:S02]  /*2240*/  LEA R84, P4, R54, R89, 0x1 ;  /* 0x0000005936547211 */ /* 0x000fe400078808ff */
[----:B------:R-:W-:Y:S02]  /*2250*/  LEA.HI.X.SX32 R79, R58, R11, 0x1, P3 ;  /* 0x0000000b3a4f7211 */ /* 0x000fe400018f0eff */
[----:B------:R-:W-:Y:S02]  /*2260*/  LEA R88, P5, R46, R89, 0x1 ;  /* 0x000000592e587211 */ /* 0x000fe400078a08ff */
[----:B------:R-:W-:-:S02]  /*2270*/  PRMT R30, RZ, 0x7610, R30 ;  /* 0x00007610ff1e7816 */ /* 0x000fc4000000001e */
[-C--:B------:R-:W-:Y:S02]  /*2280*/  LEA R86, P3, R10, R89.reuse, 0x1 ;  /* 0x000000590a567211 */ /* 0x080fe400078608ff */
[----:B------:R-:W-:Y:S02]  /*2290*/  PRMT R32, RZ, 0x7610, R32 ;  /* 0x00007610ff207816 */ /* 0x000fe40000000020 */
[----:B------:R-:W-:Y:S01]  /*22a0*/  PRMT R34, RZ, 0x7610, R34 ;  /* 0x00007610ff227816 */ /* 0x000fe20000000022 */
[----:B------:R-:W5:Y:S01]  /*22b0*/  @P2 LDG.E.U16 R30, desc[UR20][R72.64] ;  /* 0x00000014481e2981 */ /* 0x000f62000c1e1500 */
[----:B------:R-:W-:Y:S02]  /*22c0*/  LEA R80, P6, R60, R89, 0x1 ;  /* 0x000000593c507211 */ /* 0x000fe400078c08ff */
[----:B------:R-:W-:Y:S01]  /*22d0*/  PRMT R36, RZ, 0x7610, R36 ;  /* 0x00007610ff247816 */ /* 0x000fe20000000024 */
[----:B------:R-:W5:Y:S01]  /*22e0*/  @P0 LDG.E.U16 R32, desc[UR20][R74.64] ;  /* 0x000000144a200981 */ /* 0x000f62000c1e1500 */
[----:B------:R-:W-:-:S02]  /*22f0*/  PRMT R38, RZ, 0x7610, R38 ;  /* 0x00007610ff267816 */ /* 0x000fc40000000026 */
[----:B------:R-:W-:Y:S01]  /*2300*/  PRMT R40, RZ, 0x7610, R40 ;  /* 0x00007610ff287816 */ /* 0x000fe20000000028 */
[----:B------:R-:W5:Y:S01]  /*2310*/  @P0 LDG.E.U16 R34, desc[UR20][R82.64] ;  /* 0x0000001452220981 */ /* 0x000f62000c1e1500 */
[----:B------:R-:W-:Y:S02]  /*2320*/  PRMT R42, RZ, 0x7610, R42 ;  /* 0x00007610ff2a7816 */ /* 0x000fe4000000002a */
[-C--:B------:R-:W-:Y:S01]  /*2330*/  LEA.HI.X.SX32 R85, R54, R11.reuse, 0x1, P4 ;  /* 0x0000000b36557211 */ /* 0x080fe200020f0eff */
[----:B------:R-:W5:Y:S01]  /*2340*/  @P0 LDG.E.U16 R36, desc[UR20][R76.64] ;  /* 0x000000144c240981 */ /* 0x000f62000c1e1500 */
[-C--:B------:R-:W-:Y:S02]  /*2350*/  LEA.HI.X.SX32 R89, R46, R11.reuse, 0x1, P5 ;  /* 0x0000000b2e597211 */ /* 0x080fe400028f0eff */
[----:B------:R-:W-:Y:S01]  /*2360*/  PRMT R44, RZ, 0x7610, R44 ;  /* 0x00007610ff2c7816 */ /* 0x000fe2000000002c */
[----:B------:R-:W5:Y:S01]  /*2370*/  @P0 LDG.E.U16 R38, desc[UR20][R84.64] ;  /* 0x0000001454260981 */ /* 0x000f62000c1e1500 */
[----:B------:R-:W-:-:S02]  /*2380*/  LEA.HI.X.SX32 R87, R10, R11, 0x1, P3 ;  /* 0x0000000b0a577211 */ /* 0x000fc400018f0eff */
[----:B------:R-:W-:Y:S01]  /*2390*/  PRMT R46, RZ, 0x7610, R46 ;  /* 0x00007610ff2e7816 */ /* 0x000fe2000000002e */
[----:B------:R-:W5:Y:S01]  /*23a0*/  @P0 LDG.E.U16 R40, desc[UR20][R78.64] ;  /* 0x000000144e280981 */ /* 0x000f62000c1e1500 */
[----:B------:R-:W-:-:S03]  /*23b0*/  LEA.HI.X.SX32 R81, R60, R11, 0x1, P6 ;  /* 0x0000000b3c517211 */ /* 0x000fc600030f0eff */
[----:B------:R-:W5:Y:S04]  /*23c0*/  @P0 LDG.E.U16 R42, desc[UR20][R86.64] ;  /* 0x00000014562a0981 */ /* 0x000f68000c1e1500 */
[----:B------:R-:W5:Y:S04]  /*23d0*/  @P0 LDG.E.U16 R44, desc[UR20][R80.64] ;  /* 0x00000014502c0981 */ /* 0x000f68000c1e1500 */
[----:B------:R-:W5:Y:S01]  /*23e0*/  @P0 LDG.E.U16 R46, desc[UR20][R88.64] ;  /* 0x00000014582e0981 */ /* 0x000f62000c1e1500 */
[----:B------:R-:W-:-:S04]  /*23f0*/  IMAD R11, R7, R64, RZ ;  /* 0x00000040070b7224 */ /* 0x000fc800078e02ff */
[----:B------:R-:W-:-:S04]  /*2400*/  IMAD R11, R64, 0x2, R11 ;  /* 0x00000002400b7824 */ /* 0x000fc800078e020b */
[----:B------:R-:W-:-:S04]  /*2410*/  IMAD R11, R64, 0x2, R11 ;  /* 0x00000002400b7824 */ /* 0x000fc800078e020b */
[----:B------:R-:W-:-:S04]  /*2420*/  IMAD R11, R64, 0x2, R11 ;  /* 0x00000002400b7824 */ /* 0x000fc800078e020b */
[----:B------:R-:W-:-:S04]  /*2430*/  IMAD R131, R64, 0x2, R11 ;  /* 0x0000000240837824 */ /* 0x000fc800078e020b */
[----:B------:R-:W-:Y:S01]  /*2440*/  IMAD R133, R64, 0x2, R131 ;  /* 0x0000000240857824 */ /* 0x000fe200078e0283 */
[----:B------:R-:W-:-:S03]  /*2450*/  SHF.R.S32.HI R6, RZ, 0x6, R18 ;  /* 0x00000006ff067819 */ /* 0x000fc60000011412 */
[----:B------:R-:W-:Y:S01]  /*2460*/  IMAD R101, R64, 0x2, R133 ;  /* 0x0000000240657824 */ /* 0x000fe200078e0285 */
[----:B------:R-:W-:Y:S01]  /*2470*/  SHF.R.S32.HI R10, RZ, 0x1f, R9 ;  /* 0x0000001fff0a7819 */ /* 0x000fe20000011409 */
[----:B------:R-:W-:Y:S01]  /*2480*/  IMAD.SHL.U32 R11, R5, 0x2, RZ ;  /* 0x00000002050b7824 */ /* 0x000fe200078e00ff */
[----:B------:R-:W-:Y:S01]  /*2490*/  SGXT R6, R6, 0x1 ;  /* 0x000000010606781a */ /* 0x000fe20000000200 */
[----:B------:R-:W-:Y:S01]  /*24a0*/  IMAD R60, R64, 0x2, R101 ;  /* 0x00000002403c7824 */ /* 0x000fe200078e0265 */
[----:B------:R-:W-:-:S04]  /*24b0*/  @!UP1 UIADD3 UR4, UPT, UPT, -UR4, 0x100000, URZ ;  /* 0x0010000004049890 */ /* 0x000fc8000fffe1ff */
[----:B------:R-:W-:Y:S02]  /*24c0*/  @!UP1 USHF.L.U32 UR5, UR4, 0xb, URZ ;  /* 0x0000000b04059899 */ /* 0x000fe400080006ff */
[----:B------:R-:W-:Y:S01]  /*24d0*/  @!UP1 USHF.L.U32 UR4, UR4, 0x1, URZ ;  /* 0x0000000104049899 */ /* 0x000fe200080006ff */
[----:B------:R-:W-:Y:S02]  /*24e0*/  SHF.L.U64.HI R9, R9, 0x1, R10 ;  /* 0x0000000109097819 */ /* 0x000fe4000001020a */
[----:B------:R-:W-:Y:S02]  /*24f0*/  SHF.R.S32.HI R62, RZ, 0x1f, R101 ;  /* 0x0000001fff3e7819 */ /* 0x000fe40000011465 */
[----:B------:R-:W-:Y:S02]  /*2500*/  LEA R134, P4, R101, R128, 0x1 ;  /* 0x0000008065867211 */ /* 0x000fe400078808ff */
[----:B------:R-:W-:Y:S02]  /*2510*/  LOP3.LUT R11, R11, 0x90, R6, 0x78, !PT ;  /* 0x000000900b0b7812 */ /* 0x000fe400078e7806 */
[----:B------:R-:W-:-:S02]  /*2520*/  SHF.R.S32.HI R54, RZ, 0x1f, R60 ;  /* 0x0000001fff367819 */ /* 0x000fc4000001143c */
[-C--:B------:R-:W-:Y:S02]  /*2530*/  LEA R136, P5, R60, R128.reuse, 0x1 ;  /* 0x000000803c887211 */ /* 0x080fe400078a08ff */
[----:B------:R-:W-:Y:S02]  /*2540*/  SHF.R.S32.HI R6, RZ, 0x1f, R131 ;  /* 0x0000001fff067819 */ /* 0x000fe40000011483 */
[----:B------:R-:W-:Y:S02]  /*2550*/  SHF.R.S32.HI R10, RZ, 0x1f, R133 ;  /* 0x0000001fff0a7819 */ /* 0x000fe40000011485 */
[-C--:B------:R-:W-:Y:S02]  /*2560*/  LEA R154, P2, R131, R128.reuse, 0x1 ;  /* 0x00000080839a7211 */ /* 0x080fe400078408ff */
[----:B------:R-:W-:Y:S01]  /*2570*/  LEA R132, P3, R133, R128, 0x1 ;  /* 0x0000008085847211 */ /* 0x000fe200078608ff */
[----:B------:R-:W-:Y:S01]  /*2580*/  VOTEU.ALL UP2, P1 ;  /* 0x0000000000ff7886 */ /* 0x000fe20000840000 */
[----:B------:R-:W-:-:S02]  /*2590*/  LEA.HI.X R62, R101, R9, R62, 0x1, P4 ;  /* 0x00000009653e7211 */ /* 0x000fc400020f0c3e */
[----:B------:R-:W-:Y:S02]  /*25a0*/  SHF.R.S32.HI R56, RZ, 0x1f, R93 ;  /* 0x0000001fff387819 */ /* 0x000fe4000001145d */
[----:B------:R-:W-:Y:S01]  /*25b0*/  LEA R142, P4, R93, R128, 0x1 ;  /* 0x000000805d8e7211 */ /* 0x000fe200078808ff */
[----:B------:R0:W1:Y:S01]  /*25c0*/  @!UP2 SYNCS.EXCH.64 URZ, [UR9+0x5008], UR4 ;  /* 0x0050080409ffa5b2 */ /* 0x0000620008000100 */
[-C--:B------:R-:W-:Y:S02]  /*25d0*/  LEA.HI.X R60, R60, R9.reuse, R54, 0x1, P5 ;  /* 0x000000093c3c7211 */ /* 0x080fe400028f0c36 */
[-C--:B------:R-:W-:Y:S02]  /*25e0*/  LEA.HI.X R131, R131, R9.reuse, R6, 0x1, P2 ;  /* 0x0000000983837211 */ /* 0x080fe400010f0c06 */
[----:B------:R-:W-:Y:S01]  /*25f0*/  LEA.HI.X R133, R133, R9, R10, 0x1, P3 ;  /* 0x0000000985857211 */ /* 0x000fe200018f0c0a */
[----:B------:R-:W-:Y:S01]  /*2600*/  IMAD R10, R149, R64, RZ ;  /* 0x00000040950a7224 */ /* 0x000fe200078e02ff */
[----:B------:R-:W-:-:S02]  /*2610*/  SHF.R.S32.HI R58, RZ, 0x1f, R91 ;  /* 0x0000001fff3a7819 */ /* 0x000fc4000001145b */
[-C--:B------:R-:W-:Y:S02]  /*2620*/  LEA R144, P5, R91, R128.reuse, 0x1 ;  /* 0x000000805b907211 */ /* 0x080fe400078a08ff */
[----:B------:R-:W-:Y:S02]  /*2630*/  SHF.R.S32.HI R6, RZ, 0x1f, R97 ;  /* 0x0000001fff067819 */ /* 0x000fe40000011461 */
[-C--:B------:R-:W-:Y:S02]  /*2640*/  LEA R138, P2, R97, R128.reuse, 0x1 ;  /* 0x00000080618a7211 */ /* 0x080fe400078408ff */
[----:B------:R-:W-:Y:S02]  /*2650*/  SHF.R.S32.HI R54, RZ, 0x1f, R95 ;  /* 0x0000001fff367819 */ /* 0x000fe4000001145f */
[----:B------:R-:W-:Y:S02]  /*2660*/  LEA R140, P3, R95, R128, 0x1 ;  /* 0x000000805f8c7211 */ /* 0x000fe400078608ff */
[-C--:B------:R-:W-:Y:S01]  /*2670*/  LEA.HI.X R56, R93, R9.reuse, R56, 0x1, P4 ;  /* 0x000000095d387211 */ /* 0x080fe200020f0c38 */
[-C--:B------:R-:W-:Y:S01]  /*2680*/  IMAD R93, R147, R64.reuse, RZ ;  /* 0x00000040935d7224 */ /* 0x080fe200078e02ff */
[-C--:B------:R-:W-:Y:S01]  /*2690*/  LEA.HI.X R58, R91, R9.reuse, R58, 0x1, P5 ;  /* 0x000000095b3a7211 */ /* 0x080fe200028f0c3a */
[----:B--2---:R2:W-:Y:S01]  /*26a0*/  STS.U16 [R11+UR9+0x800], R90 ;  /* 0x0008005a0b007988 */ /* 0x0045e20008000409 */
[-C--:B------:R-:W-:Y:S01]  /*26b0*/  LEA.HI.X R6, R97, R9.reuse, R6, 0x1, P2 ;  /* 0x0000000961067211 */ /* 0x080fe200010f0c06 */
[----:B------:R-:W-:Y:S01]  /*26c0*/  IMAD.SHL.U32 R91, R10, 0x2, RZ ;  /* 0x000000020a5b7824 */ /* 0x000fe200078e00ff */
[----:B------:R-:W-:Y:S01]  /*26d0*/  LEA.HI.X R54, R95, R9, R54, 0x1, P3 ;  /* 0x000000095f367211 */ /* 0x000fe200018f0c36 */
[----:B------:R-:W-:Y:S01]  /*26e0*/  IMAD R97, R41, R64, RZ ;  /* 0x0000004029617224 */ /* 0x000fe200078e02ff */
[----:B------:R-:W-:Y:S01]  /*26f0*/  ISETP.NE.U32.AND P0, PT, R99, RZ, PT ;  /* 0x000000ff6300720c */ /* 0x000fe20003f05070 */
[----:B----4-:R4:W-:Y:S01]  /*2700*/  STS.U16 [R11+UR9+0x400], R94 ;  /* 0x0004005e0b007988 */ /* 0x0109e20008000409 */
[----:B------:R-:W-:-:S02]  /*2710*/  IMAD.SHL.U32 R95, R93, 0x2, RZ ;  /* 0x000000025d5f7824 */ /* 0x000fc400078e00ff */
[-C--:B--2---:R-:W-:Y:S01]  /*2720*/  IMAD R90, R25, R64.reuse, RZ ;  /* 0x00000040195a7224 */ /* 0x084fe200078e02ff */
[----:B------:R2:W-:Y:S01]  /*2730*/  STS.U16 [R11+UR9+0x1800], R96 ;  /* 0x001800600b007988 */ /* 0x0005e20008000409 */
[----:B------:R-:W-:Y:S02]  /*2740*/  IMAD R99, R27, R64, RZ ;  /* 0x000000401b637224 */ /* 0x000fe400078e02ff */
[----:B------:R-:W-:Y:S02]  /*2750*/  IMAD.SHL.U32 R105, R90, 0x2, RZ ;  /* 0x000000025a697824 */ /* 0x000fe400078e00ff */
[----:B----4-:R-:W-:Y:S01]  /*2760*/  IMAD.HI R94, R10, 0x2, RZ ;  /* 0x000000020a5e7827 */ /* 0x010fe200078e02ff */
[----:B------:R4:W-:Y:S03]  /*2770*/  STS.U16 [R11+UR9+0x1400], R98 ;  /* 0x001400620b007988 */ /* 0x0009e60008000409 */
[----:B------:R-:W-:Y:S01]  /*2780*/  IMAD.HI R10, R90, 0x2, RZ ;  /* 0x000000025a0a7827 */ /* 0x000fe200078e02ff */
[----:B------:R-:W-:Y:S01]  /*2790*/  IADD3 R90, P4, P5, R91, UR12, R128 ;  /* 0x0000000c5b5a7c10 */ /* 0x000fe2000fd9e080 */
[----:B------:R0:W-:Y:S02]  /*27a0*/  STS.U16 [R11+UR9+0x1000], R92 ;  /* 0x0010005c0b007988 */ /* 0x0001e40008000409 */
[----:B--2---:R-:W-:-:S04]  /*27b0*/  IMAD.HI R96, R93, 0x2, RZ ;  /* 0x000000025d607827 */ /* 0x004fc800078e02ff */
[C---:B------:R-:W-:Y:S02]  /*27c0*/  IMAD.SHL.U32 R93, R97.reuse, 0x2, RZ ;  /* 0x00000002615d7824 */ /* 0x040fe400078e00ff */
[----:B----4-:R-:W-:Y:S01]  /*27d0*/  IMAD.HI R98, R97, 0x2, RZ ;  /* 0x0000000261627827 */ /* 0x010fe200078e02ff */
[----:B0-----:R-:W-:-:S03]  /*27e0*/  IADD3 R92, P2, P3, R95, UR12, R128 ;  /* 0x0000000c5f5c7c10 */ /* 0x001fc6000fb5e080 */
[----:B------:R-:W-:Y:S01]  /*27f0*/  IMAD.SHL.U32 R97, R99, 0x2, RZ ;  /* 0x0000000263617824 */ /* 0x000fe200078e00ff */
[--C-:B------:R-:W-:Y:S01]  /*2800*/  IADD3.X R91, PT, PT, R94, UR13, R9.reuse, P4, P5 ;  /* 0x0000000d5e5b7c10 */ /* 0x100fe2000a7ea409 */
[-C--:B------:R-:W-:Y:S01]  /*2810*/  IMAD R104, R63, R64.reuse, RZ ;  /* 0x000000403f687224 */ /* 0x080fe200078e02ff */
[----:B---3--:R0:W-:Y:S01]  /*2820*/  STS.U16 [R11+UR9+0xc00], R100 ;  /* 0x000c00640b007988 */ /* 0x0081e20008000409 */
[-C--:B------:R-:W-:Y:S01]  /*2830*/  IMAD R102, R61, R64.reuse, RZ ;  /* 0x000000403d667224 */ /* 0x080fe200078e02ff */
[--C-:B------:R-:W-:Y:S01]  /*2840*/  IADD3 R94, P4, P5, R93, UR12, R128.reuse ;  /* 0x0000000c5d5e7c10 */ /* 0x100fe2000fd9e080 */
[----:B------:R-:W-:Y:S01]  /*2850*/  IMAD.SHL.U32 R101, R104, 0x2, RZ ;  /* 0x0000000268657824 */ /* 0x000fe200078e00ff */
[----:B------:R-:W-:Y:S02]  /*2860*/  IADD3.X R93, PT, PT, R96, UR13, R9, P2, P3 ;  /* 0x0000000d605d7c10 */ /* 0x000fe400097e6409 */
[----:B------:R-:W-:Y:S01]  /*2870*/  IADD3 R96, P2, P3, R97, UR12, R128 ;  /* 0x0000000c61607c10 */ /* 0x000fe2000fb5e080 */
[----:B------:R-:W-:-:S02]  /*2880*/  IMAD R106, R39, R64, RZ ;  /* 0x00000040276a7224 */ /* 0x000fc400078e02ff */
[----:B0-----:R-:W-:-:S04]  /*2890*/  IMAD.HI R100, R99, 0x2, RZ ;  /* 0x0000000263647827 */ /* 0x001fc800078e02ff */
[----:B------:R-:W-:Y:S01]  /*28a0*/  IMAD.SHL.U32 R99, R102, 0x2, RZ ;  /* 0x0000000266637824 */ /* 0x000fe200078e00ff */
[--C-:B------:R-:W-:Y:S01]  /*28b0*/  IADD3.X R97, PT, PT, R100, UR13, R9.reuse, P2, P3 ;  /* 0x0000000d64617c10 */ /* 0x100fe200097e6409 */
[----:B------:R-:W-:Y:S01]  /*28c0*/  IMAD.HI R104, R104, 0x2, RZ ;  /* 0x0000000268687827 */ /* 0x000fe200078e02ff */
[----:B------:R-:W-:Y:S02]  /*28d0*/  IADD3.X R95, PT, PT, R98, UR13, R9, P4, P5 ;  /* 0x0000000d625f7c10 */ /* 0x000fe4000a7ea409 */
[--C-:B------:R-:W-:Y:S01]  /*28e0*/  IADD3 R100, P2, P3, R101, UR12, R128.reuse ;  /* 0x0000000c65647c10 */ /* 0x100fe2000fb5e080 */
[----:B------:R-:W-:Y:S01]  /*28f0*/  IMAD.HI R102, R102, 0x2, RZ ;  /* 0x0000000266667827 */ /* 0x000fe200078e02ff */
[----:B------:R-:W-:-:S03]  /*2900*/  IADD3 R98, P4, P5, R99, UR12, R128 ;  /* 0x0000000c63627c10 */ /* 0x000fc6000fd9e080 */
[-C--:B------:R-:W-:Y:S02]  /*2910*/  IMAD R112, R51, R64.reuse, RZ ;  /* 0x0000004033707224 */ /* 0x080fe400078e02ff */
[----:B------:R-:W-:Y:S02]  /*2920*/  IMAD.SHL.U32 R103, R106, 0x2, RZ ;  /* 0x000000026a677824 */ /* 0x000fe400078e00ff */
[-C--:B------:R-:W-:Y:S01]  /*2930*/  IMAD R110, R59, R64.reuse, RZ ;  /* 0x000000403b6e7224 */ /* 0x080fe200078e02ff */
[--C-:B------:R-:W-:Y:S01]  /*2940*/  IADD3.X R101, PT, PT, R104, UR13, R9.reuse, P2, P3 ;  /* 0x0000000d68657c10 */ /* 0x100fe200097e6409 */
[----:B------:R-:W-:Y:S01]  /*2950*/  IMAD.HI R106, R106, 0x2, RZ ;  /* 0x000000026a6a7827 */ /* 0x000fe200078e02ff */
[----:B------:R-:W-:Y:S02]  /*2960*/  IADD3.X R99, PT, PT, R102, UR13, R9, P4, P5 ;  /* 0x0000000d66637c10 */ /* 0x000fe4000a7ea409 */
[--C-:B------:R-:W-:Y:S01]  /*2970*/  IADD3 R104, P2, P3, R105, UR12, R128.reuse ;  /* 0x0000000c69687c10 */ /* 0x100fe2000fb5e080 */
[----:B------:R-:W-:Y:S01]  /*2980*/  IMAD.SHL.U32 R109, R112, 0x2, RZ ;  /* 0x00000002706d7824 */ /* 0x000fe200078e00ff */
[----:B------:R-:W-:Y:S01]  /*2990*/  IADD3 R102, P4, P5, R103, UR12, R128 ;  /* 0x0000000c67667c10 */ /* 0x000fe2000fd9e080 */
[----:B------:R-:W-:-:S02]  /*29a0*/  IMAD R116, R23, R64, RZ ;  /* 0x0000004017747224 */ /* 0x000fc400078e02ff */
[----:B------:R-:W-:Y:S02]  /*29b0*/  IMAD.SHL.U32 R107, R110, 0x2, RZ ;  /* 0x000000026e6b7824 */ /* 0x000fe400078e00ff */
[----:B------:R-:W-:Y:S01]  /*29c0*/  IMAD R114, R37, R64, RZ ;  /* 0x0000004025727224 */ /* 0x000fe200078e02ff */
[--C-:B------:R-:W-:Y:S01]  /*29d0*/  IADD3.X R105, PT, PT, R10, UR13, R9.reuse, P2, P3 ;  /* 0x0000000d0a697c10 */ /* 0x100fe200097e6409 */
[----:B------:R-:W-:Y:S01]  /*29e0*/  IMAD.HI R112, R112, 0x2, RZ ;  /* 0x0000000270707827 */ /* 0x000fe200078e02ff */
[----:B------:R-:W-:Y:S02]  /*29f0*/  IADD3.X R103, PT, PT, R106, UR13, R9, P4, P5 ;  /* 0x0000000d6a677c10 */ /* 0x000fe4000a7ea409 */
[--C-:B------:R-:W-:Y:S01]  /*2a00*/  IADD3 R108, P2, P3, R109, UR12, R128.reuse ;  /* 0x0000000c6d6c7c10 */ /* 0x100fe2000fb5e080 */
[----:B------:R-:W-:Y:S01]  /*2a10*/  IMAD.HI R110, R110, 0x2, RZ ;  /* 0x000000026e6e7827 */ /* 0x000fe200078e02ff */
[----:B------:R-:W-:-:S03]  /*2a20*/  IADD3 R106, P4, P5, R107, UR12, R128 ;  /* 0x0000000c6b6a7c10 */ /* 0x000fc6000fd9e080 */
[----:B------:R-:W-:Y:S02]  /*2a30*/  IMAD.SHL.U32 R113, R116, 0x2, RZ ;  /* 0x0000000274717824 */ /* 0x000fe400078e00ff */
[-C--:B------:R-:W-:Y:S02]  /*2a40*/  IMAD R120, R49, R64.reuse, RZ ;  /* 0x0000004031787224 */ /* 0x080fe400078e02ff */
        /* <DEDUP_REMOVED lines=9> */
[----:B------:R-:W-:Y:S02]  /*2ae0*/  IMAD.SHL.U32 R115, R118, 0x2, RZ ;  /* 0x0000000276737824 */ /* 0x000fe400078e00ff */
[-C--:B------:R-:W-:Y:S02]  /*2af0*/  IMAD R123, R21, R64.reuse, RZ ;  /* 0x00000040157b7224 */ /* 0x080fe400078e02ff */
        /* <DEDUP_REMOVED lines=19> */
[----:B------:R-:W-:Y:S01]  /*2c30*/  IMAD R127, R33, R64, RZ ;  /* 0x00000040217f7224 */ /* 0x000fe200078e02ff */
[--C-:B------:R-:W-:Y:S01]  /*2c40*/  IADD3.X R121, PT, PT, R10, UR13, R9.reuse, P2, P3 ;  /* 0x0000000d0a797c10 */ /* 0x100fe200097e6409 */
[----:B------:R-:W-:Y:S01]  /*2c50*/  IMAD.HI R126, R126, 0x2, RZ ;  /* 0x000000027e7e7827 */ /* 0x000fe200078e02ff */
[----:B------:R-:W-:Y:S02]  /*2c60*/  IADD3.X R119, PT, PT, R122, UR13, R9, P5, P4 ;  /* 0x0000000d7a777c10 */ /* 0x000fe4000afe8409 */
[--C-:B------:R-:W-:Y:S01]  /*2c70*/  IADD3 R124, P2, P3, R125, UR12, R128.reuse ;  /* 0x0000000c7d7c7c10 */ /* 0x100fe2000fb5e080 */
[----:B------:R-:W-:Y:S01]  /*2c80*/  IMAD.SHL.U32 R125, R127, 0x2, RZ ;  /* 0x000000027f7d7824 */ /* 0x000fe200078e00ff */
[----:B------:R-:W-:Y:S01]  /*2c90*/  IADD3 R122, P5, P4, R123, UR12, R128 ;  /* 0x0000000c7b7a7c10 */ /* 0x000fe2000fcbe080 */
[----:B------:R-:W-:-:S04]  /*2ca0*/  IMAD.HI R156, R156, 0x2, RZ ;  /* 0x000000029c9c7827 */ /* 0x000fc800078e02ff */
[----:B------:R-:W-:Y:S01]  /*2cb0*/  IMAD R10, R19, R64, RZ ;  /* 0x00000040130a7224 */ /* 0x000fe200078e02ff */
[--C-:B------:R-:W-:Y:S02]  /*2cc0*/  IADD3.X R123, PT, PT, R126, UR13, R9.reuse, P5, P4 ;  /* 0x0000000d7e7b7c10 */ /* 0x100fe4000afe8409 */
[--C-:B------:R-:W-:Y:S01]  /*2cd0*/  IADD3 R126, P5, P4, R125, UR12, R128.reuse ;  /* 0x0000000c7d7e7c10 */ /* 0x100fe2000fcbe080 */
[----:B------:R-:W-:Y:S01]  /*2ce0*/  IMAD.SHL.U32 R129, R10, 0x2, RZ ;  /* 0x000000020a817824 */ /* 0x000fe200078e00ff */
[--C-:B------:R-:W-:Y:S01]  /*2cf0*/  IADD3.X R125, PT, PT, R156, UR13, R9.reuse, P2, P3 ;  /* 0x0000000d9c7d7c10 */ /* 0x100fe200097e6409 */
[----:B------:R-:W-:Y:S01]  /*2d00*/  IMAD.HI R156, R127, 0x2, RZ ;  /* 0x000000027f9c7827 */ /* 0x000fe200078e02ff */
[----:B------:R0:W-:Y:S02]  /*2d10*/  STS.U16 [R11+UR9+0x1c00], R130 ;  /* 0x001c00820b007988 */ /* 0x0001e40008000409 */
[----:B------:R-:W-:Y:S01]  /*2d20*/  IADD3 R128, P2, P3, R129, UR12, R128 ;  /* 0x0000000c81807c10 */ /* 0x000fe2000fb5e080 */
[----:B------:R-:W-:Y:S01]  /*2d30*/  IMAD.HI R10, R10, 0x2, RZ ;  /* 0x000000020a0a7827 */ /* 0x000fe200078e02ff */
[----:B------:R-:W-:-:S04]  /*2d40*/  IADD3.X R127, PT, PT, R156, UR13, R9, P5, P4 ;  /* 0x0000000d9c7f7c10 */ /* 0x000fc8000afe8409 */
[----:B------:R-:W-:Y:S02]  /*2d50*/  IADD3.X R129, PT, PT, R10, UR13, R9, P2, P3 ;  /* 0x0000000d0a817c10 */ /* 0x000fe400097e6409 */
[----:B0-----:R-:W-:Y:S02]  /*2d60*/  IADD3 R130, P4, PT, R154, UR12, RZ ;  /* 0x0000000c9a827c10 */ /* 0x001fe4000ff9e0ff */
[----:B------:R-:W-:Y:S02]  /*2d70*/  LOP3.LUT R10, R11, 0x20, RZ, 0x3c, !PT ;  /* 0x000000200b0a7812 */ /* 0x000fe400078e3cff */
[----:B------:R-:W-:Y:S02]  /*2d80*/  IADD3.X R131, PT, PT, R131, UR13, RZ, P4, !PT ;  /* 0x0000000d83837c10 */ /* 0x000fe4000a7fe4ff */
[----:B------:R-:W-:Y:S01]  /*2d90*/  IADD3 R138, P4, PT, R138, UR12, RZ ;  /* 0x0000000c8a8a7c10 */ /* 0x000fe2000ff9e0ff */
[----:B-----5:R-:W-:Y:S01]  /*2da0*/  STS.U16 [R11+UR9], R148 ;  /* 0x000000940b007988 */ /* 0x020fe20008000409 */
[----:B------:R-:W-:-:S03]  /*2db0*/  LOP3.LUT R9, R11, 0x40, RZ, 0x3c, !PT ;  /* 0x000000400b097812 */ /* 0x000fc600078e3cff */
[----:B------:R0:W-:Y:S04]  /*2dc0*/  STS.U16 [R10+UR9+0x900], R139 ;  /* 0x0009008b0a007988 */ /* 0x0001e80008000409 */
[----:B------:R-:W-:Y:S01]  /*2dd0*/  STS.U16 [R10+UR9+0x500], R150 ;  /* 0x000500960a007988 */ /* 0x000fe20008000409 */
[----:B0-----:R-:W-:Y:S02]  /*2de0*/  IADD3.X R139, PT, PT, R6, UR13, RZ, P4, !PT ;  /* 0x0000000d068b7c10 */ /* 0x001fe4000a7fe4ff */
[----:B------:R-:W-:Y:S01]  /*2df0*/  LOP3.LUT R6, R11, 0x60, RZ, 0x3c, !PT ;  /* 0x000000600b067812 */ /* 0x000fe200078e3cff */
[----:B------:R-:W-:Y:S04]  /*2e00*/  STS.U16 [R10+UR9+0xd00], R135 ;  /* 0x000d00870a007988 */ /* 0x000fe80008000409 */
        /* <DEDUP_REMOVED lines=13> */
[----:B------:R0:W-:Y:S04]  /*2ee0*/  STS.U16 [R6+UR9+0x700], R155 ;  /* 0x0007009b06007988 */ /* 0x0001e80008000409 */
        /* <DEDUP_REMOVED lines=12> */
[----:B------:R2:W-:Y:S01]  /*2fb0*/  STS.U16 [R9+UR9+0x4600], R42 ;  /* 0x0046002a09007988 */ /* 0x0005e20008000409 */
[----:B------:R-:W-:-:S03]  /*2fc0*/  IADD3 R134, P2, PT, R134, UR12, RZ ;  /* 0x0000000c86867c10 */ /* 0x000fc6000ff5e0ff */
[----:B------:R2:W-:Y:S04]  /*2fd0*/  STS.U16 [R6+UR9+0x4300], R44 ;  /* 0x0043002c06007988 */ /* 0x0005e80008000409 */
[----:B------:R2:W-:Y:S01]  /*2fe0*/  STS.U16 [R6+UR9+0x4700], R46 ;  /* 0x0047002e06007988 */ /* 0x0005e20008000409 */
[----:B-1----:R1:W-:Y:S06]  /*2ff0*/  MEMBAR.ALL.CTA ;  /* 0x0000000000007992 */ /* 0x0023ec0000008000 */
[----:B-1----:R-:W1:Y:S01]  /*3000*/  FENCE.VIEW.ASYNC.S ;  /* 0x00000000000073c6 */ /* 0x002e620000000000 */
[----:B0-----:R-:W-:-:S02]  /*3010*/  SHF.R.S32.HI R155, RZ, 0x1f, R4 ;  /* 0x0000001fff9b7819 */ /* 0x001fc40000011404 */
[----:B------:R-:W-:Y:S01]  /*3020*/  IADD3.X R135, PT, PT, R62, UR13, RZ, P2, !PT ;  /* 0x0000000d3e877c10 */ /* 0x000fe200097fe4ff */
[----:B------:R-:W-:Y:S01]  /*3030*/  UIADD3 UR6, UPT, UPT, UR9, 0x2000, URZ ;  /* 0x0000200009067890 */ /* 0x000fe2000fffe0ff */
[----:B------:R-:W-:Y:S01]  /*3040*/  IADD3 R142, P2, PT, R142, UR12, RZ ;  /* 0x0000000c8e8e7c10 */ /* 0x000fe2000ff5e0ff */
[----:B------:R-:W-:Y:S01]  /*3050*/  UIADD3 UR7, UPT, UPT, UR9, 0x4800, URZ ;  /* 0x0000480009077890 */ /* 0x000fe2000fffe0ff */
[----:B------:R-:W-:Y:S02]  /*3060*/  LEA.HI R155, R155, R4, RZ, 0x6 ;  /* 0x000000049b9b7211 */ /* 0x000fe400078f30ff */
[----:B------:R-:W-:Y:S02]  /*3070*/  IADD3 R132, P5, PT, R132, UR12, RZ ;  /* 0x0000000c84847c10 */ /* 0x000fe4000ffbe0ff */
[----:B------:R-:W-:Y:S01]  /*3080*/  IADD3 R136, P3, PT, R136, UR12, RZ ;  /* 0x0000000c88887c10 */ /* 0x000fe2000ff7e0ff */
[----:B------:R-:W-:Y:S01]  /*3090*/  USHF.R.U32.HI UR6, URZ, 0x4, UR6 ;  /* 0x00000004ff067899 */ /* 0x000fe20008011606 */
[----:B------:R-:W-:Y:S01]  /*30a0*/  IADD3.X R143, PT, PT, R56, UR13, RZ, P2, !PT ;  /* 0x0000000d388f7c10 */ /* 0x000fe200097fe4ff */
[----:B------:R-:W-:Y:S01]  /*30b0*/  USHF.R.U32.HI UR7, URZ, 0x4, UR7 ;  /* 0x00000004ff077899 */ /* 0x000fe20008011607 */
[----:B------:R-:W-:-:S02]  /*30c0*/  ISETP.LT.OR P2, PT, R4, 0x40, P0 ;  /* 0x000000400400780c */ /* 0x000fc40000741670 */
[----:B------:R-:W-:Y:S02]  /*30d0*/  SHF.R.S32.HI R20, RZ, 0x6, R155 ;  /* 0x00000006ff147819 */ /* 0x000fe4000001149b */
[----:B------:R-:W-:Y:S02]  /*30e0*/  IADD3.X R133, PT, PT, R133, UR13, RZ, P5, !PT ;  /* 0x0000000d85857c10 */ /* 0x000fe4000affe4ff */
[----:B------:R-:W-:Y:S01]  /*30f0*/  IADD3.X R137, PT, PT, R60, UR13, RZ, P3, !PT ;  /* 0x0000000d3c897c10 */ /* 0x000fe20009ffe4ff */
[----:B------:R-:W-:Y:S01]  /*3100*/  USGXT.U32 UR14, UR7, 0xe ;  /* 0x0000000e070e789a */ /* 0x000fe20008000000 */
[----:B------:R-:W-:Y:S02]  /*3110*/  IADD3 R140, P5, PT, R140, UR12, RZ ;  /* 0x0000000c8c8c7c10 */ /* 0x000fe4000ffbe0ff */
[----:B------:R-:W-:Y:S01]  /*3120*/  IADD3 R144, P3, PT, R144, UR12, RZ ;  /* 0x0000000c90907c10 */ /* 0x000fe2000ff7e0ff */
[----:B------:R-:W-:Y:S01]  /*3130*/  USGXT.U32 UR12, UR6, 0xe ;  /* 0x0000000e060c789a */ /* 0x000fe20008000000 */
[----:B------:R-:W-:Y:S01]  /*3140*/  VIMNMX R20, PT, PT, R20, 0x1, !PT ;  /* 0x0000000114147848 */ /* 0x000fe20007fe0100 */
[----:B------:R-:W-:-:S02]  /*3150*/  UIADD3 UR22, UP2, UPT, UR14, 0x2, URZ ;  /* 0x000000020e167890 */ /* 0x000fc4000ff5e0ff */
[----:B------:R-:W-:Y:S01]  /*3160*/  UIADD3 UR24, UP1, UPT, UR12, 0x80, URZ ;  /* 0x000000800c187890 */ /* 0x000fe2000ff3e0ff */
[----:B------:R-:W-:Y:S01]  /*3170*/  UMOV UR4, URZ ;  /* 0x000000ff00047c82 */ /* 0x000fe20008000000 */
[----:B------:R-:W-:Y:S01]  /*3180*/  UMOV UR5, URZ ;  /* 0x000000ff00057c82 */ /* 0x000fe20008000000 */
[----:B------:R-:W-:Y:S01]  /*3190*/  VIADD R20, R20, 0xffffffff ;  /* 0xffffffff14147836 */ /* 0x000fe20000000000 */
[----:B------:R-:W-:Y:S01]  /*31a0*/  IADD3.X R141, PT, PT, R54, UR13, RZ, P5, !PT ;  /* 0x0000000d368d7c10 */ /* 0x000fe2000affe4ff */
[----:B------:R-:W-:Y:S01]  /*31b0*/  UIADD3.X UR25, UPT, UPT, UR4, 0x40004040, URZ, UP1, !UPT ;  /* 0x4000404004197890 */ /* 0x000fe20008ffe4ff */
[----:B------:R-:W-:Y:S01]  /*31c0*/  IADD3.X R145, PT, PT, R58, UR13, RZ, P3, !PT ;  /* 0x0000000d3a917c10 */ /* 0x000fe20009ffe4ff */
[----:B------:R-:W-:Y:S01]  /*31d0*/  UIADD3.X UR23, UPT, UPT, UR5, 0x40004040, URZ, UP2, !UPT ;  /* 0x4000404005177890 */ /* 0x000fe200097fe4ff */
[----:B------:R-:W-:Y:S01]  /*31e0*/  UMOV UR6, URZ ;  /* 0x000000ff00067c82 */ /* 0x000fe20008000000 */
[----:B------:R-:W-:Y:S01]  /*31f0*/  IMAD.SHL.U32 R65, R65, 0x40, RZ ;  /* 0x0000004041417824 */ /* 0x000fe200078e00ff */
[----:B-1----:R-:W-:Y:S01]  /*3200*/  BAR.SYNC.DEFER_BLOCKING 0x0 ;  /* 0x0000000000007b1d */ /* 0x002fe20000010000 */
[----:B------:R-:W-:Y:S01]  /*3210*/  IMAD.SHL.U32 R155, R64, 0x40, RZ ;  /* 0x00000040409b7824 */ /* 0x000fe200078e00ff */
[----:B------:R-:W-:-:S04]  /*3220*/  ISETP.NE.U32.AND P3, PT, R20, RZ, PT ;  /* 0x000000ff1400720c */ /* 0x000fc80003f65070 */
[----:B--2---:R-:W-:Y:S09]  /*3230*/  @P2 BRA `(.L_x_6) ;  /* 0x0000000000842947 */ /* 0x004ff20003800000 */
[----:B------:R-:W-:Y:S02]  /*3240*/  UIADD3 UR4, UPT, UPT, UR9, 0x4000, URZ ;  /* 0x0000400009047890 */ /* 0x000fe4000fffe0ff */
[----:B------:R-:W-:Y:S02]  /*3250*/  USHF.R.U32.HI UR16, URZ, 0x4, UR9 ;  /* 0x00000004ff107899 */ /* 0x000fe40008011609 */
[----:B------:R-:W-:Y:S02]  /*3260*/  USHF.R.U32.HI UR4, URZ, 0x4, UR4 ;  /* 0x00000004ff047899 */ /* 0x000fe40008011604 */
[----:B------:R-:W-:Y:S02]  /*3270*/  USGXT.U32 UR16, UR16, 0xe ;  /* 0x0000000e1010789a */ /* 0x000fe40008000000 */
[----:B------:R-:W-:Y:S02]  /*3280*/  USGXT.U32 UR18, UR4, 0xe ;  /* 0x0000000e0412789a */ /* 0x000fe40008000000 */
[----:B------:R-:W-:-:S02]  /*3290*/  UIADD3 UR34, UP1, UPT, UR16, 0x80, URZ ;  /* 0x0000008010227890 */ /* 0x000fc4000ff3e0ff */
[----:B------:R-:W-:Y:S01]  /*32a0*/  UIADD3 UR36, UP2, UPT, UR18, 0x2, URZ ;  /* 0x0000000212247890 */ /* 0x000fe2000ff5e0ff */
[----:B------:R-:W-:Y:S01]  /*32b0*/  UMOV UR4, URZ ;  /* 0x000000ff00047c82 */ /* 0x000fe20008000000 */
[----:B------:R-:W-:Y:S01]  /*32c0*/  UMOV UR38, 0x0 ;  /* 0x0000000000267882 */ /* 0x000fe20000000000 */
[----:B------:R-:W-:Y:S02]  /*32d0*/  UIADD3.X UR35, UPT, UPT, UR4, 0x40004040, URZ, UP1, !UPT ;  /* 0x4000404004237890 */ /* 0x000fe40008ffe4ff */
[----:B------:R-:W-:Y:S02]  /*32e0*/  UIADD3.X UR37, UPT, UPT, UR4, 0x40004040, URZ, UP2, !UPT ;  /* 0x4000404004257890 */ /* 0x000fe400097fe4ff */
[----:B------:R-:W-:Y:S02]  /*32f0*/  UIADD3.64 UR26, UPT, UPT, UR34, 0x80, URZ ;  /* 0x00000080221a7897 */ /* 0x000fe4000fffe0ff */
[----:B------:R-:W-:Y:S02]  /*3300*/  UIADD3.64 UR28, UPT, UPT, UR36, 0x2, URZ ;  /* 0x00000002241c7897 */ /* 0x000fe4000fffe0ff */
[----:B------:R-:W-:-:S02]  /*3310*/  UIADD3.64 UR30, UPT, UPT, UR34, 0x100, URZ ;  /* 0x00000100221e7897 */ /* 0x000fc4000fffe0ff */
[----:B------:R-:W-:Y:S01]  /*3320*/  UIADD3.64 UR32, UPT, UPT, UR36, 0x4, URZ ;  /* 0x0000000424207897 */ /* 0x000fe2000fffe0ff */
[----:B------:R-:W-:Y:S01]  /*3330*/  UMOV UR39, 0x4048490 ;  /* 0x0404849000277882 */ /* 0x000fe20000000000 */
[----:B------:R-:W-:Y:S01]  /*3340*/  UMOV UR17, 0x40004040 ;  /* 0x4000404000117882 */ /* 0x000fe20000000000 */
[----:B------:R-:W-:Y:S01]  /*3350*/  UMOV UR19, 0x40004040 ;  /* 0x4000404000137882 */ /* 0x000fe20000000000 */
[----:B------:R-:W-:Y:S01]  /*3360*/  UMOV UR40, 0x0 ;  /* 0x0000000000287882 */ /* 0x000fe20000000000 */
[----:B------:R-:W-:Y:S01]  /*3370*/  UMOV UR41, 0x4048490 ;  /* 0x0404849000297882 */ /* 0x000fe20000000000 */
[----:B------:R-:W-:Y:S01]  /*3380*/  UMOV UR42, 0x0 ;  /* 0x00000000002a7882 */ /* 0x000fe20000000000 */
[----:B------:R-:W-:Y:S01]  /*3390*/  UMOV UR43, 0x4048490 ;  /* 0x04048490002b7882 */ /* 0x000fe20000000000 */
[----:B------:R-:W-:Y:S01]  /*33a0*/  UMOV UR4, UR11 ;  /* 0x0000000b00047c82 */ /* 0x000fe20008000000 */
[----:B------:R-:W-:Y:S01]  /*33b0*/  UMOV UR5, URZ ;  /* 0x000000ff00057c82 */ /* 0x000fe20008000000 */
[----:B------:R0:W-:Y:S01]  /*33c0*/  UTCHMMA gdesc[UR16], gdesc[UR18], tmem[UR8], tmem[UR38], idesc[UR39], !UPT ;  /* 0x00ff2612100075ea */ /* 0x0001e2000f800008 */
[----:B------:R-:W-:Y:S01]  /*33d0*/  UMOV UR44, 0x0 ;  /* 0x00000000002c7882 */ /* 0x000fe20000000000 */
[----:B------:R-:W-:Y:S01]  /*33e0*/  UMOV UR45, 0x4048490 ;  /* 0x04048490002d7882 */ /* 0x000fe20000000000 */
[----:B------:R0:W-:Y:S01]  /*33f0*/  UTCHMMA gdesc[UR34], gdesc[UR36], tmem[UR8], tmem[UR40], idesc[UR41], UPT ;  /* 0x00ff2824220075ea */ /* 0x0001e2000b800008 */
[----:B------:R-:W-:Y:S01]  /*3400*/  UMOV UR4, UR4 ;  /* 0x0000000400047c82 */ /* 0x000fe20008000000 */
[----:B------:R0:W-:Y:S01]  /*3410*/  UTCHMMA gdesc[UR26], gdesc[UR28], tmem[UR8], tmem[UR42], idesc[UR43], UPT ;  /* 0x00ff2a1c1a0075ea */ /* 0x0001e2000b800008 */
[----:B------:R0:W-:Y:S01]  /*3420*/  UTCHMMA gdesc[UR30], gdesc[UR32], tmem[UR8], tmem[UR44], idesc[UR45], UPT ;  /* 0x00ff2c201e0075ea */ /* 0x0001e2000b800008 */
[----:B------:R0:W-:Y:S01]  /*3430*/  UTCBAR [UR4], URZ ;  /* 0x000000ff040073e9 */ /* 0x0001e200080000ff */
[----:B------:R-:W-:Y:S01]  /*3440*/  NOP ;  /* 0x0000000000007918 */ /* 0x000fe20000000000 */
.L_x_6:
[----:B------:R-:W-:Y:S05]  /*3450*/  @!P3 BRA `(.L_x_7) ;  /* 0x0000000c00dcb947 */ /* 0x000fea0003800000 */
[----:B------:R-:W-:Y:S01]  /*3460*/  VIADD R8, R8, 0xffffffc0 ;  /* 0xffffffc008087836 */ /* 0x000fe20000000000 */
[----:B0-----:R-:W-:Y:S02]  /*3470*/  UIADD3.64 UR18, UPT, UPT, UR24, 0x80, URZ ;  /* 0x0000008018127897 */ /* 0x001fe4000fffe0ff */
[----:B------:R-:W-:Y:S02]  /*3480*/  UIADD3.64 UR26, UPT, UPT, UR22, 0x2, URZ ;  /* 0x00000002161a7897 */ /* 0x000fe4000fffe0ff */
[----:B------:R-:W-:Y:S01]  /*3490*/  R2UR UR32, R8 ;  /* 0x00000000082072ca */ /* 0x000fe200000e0000 */
[----:B------:R-:W-:Y:S01]  /*34a0*/  IMAD.MOV.U32 R8, RZ, RZ, R20 ;  /* 0x000000ffff087224 */ /* 0x000fe200078e0014 */
[----:B------:R-:W-:Y:S02]  /*34b0*/  UIADD3.64 UR28, UPT, UPT, UR24, 0x100, URZ ;  /* 0x00000100181c7897 */ /* 0x000fe4000fffe0ff */
[----:B------:R-:W-:Y:S01]  /*34c0*/  UIADD3.64 UR30, UPT, UPT, UR22, 0x4, URZ ;  /* 0x00000004161e7897 */ /* 0x000fe2000fffe0ff */
[----:B------:R-:W-:Y:S01]  /*34d0*/  UMOV UR5, 0x1 ;  /* 0x0000000100057882 */ /* 0x000fe20000000000 */
[----:B------:R-:W-:-:S10]  /*34e0*/  UMOV UR4, URZ ;  /* 0x000000ff00047c82 */ /* 0x000fd40008000000 */
.L_x_10:
[----:B------:R-:W-:Y:S01]  /*34f0*/  USHF.L.U32 UR6, UR6, 0x1f, URZ ;  /* 0x0000001f06067899 */ /* 0x000fe200080006ff */
[C---:B0-----:R-:W-:Y:S02]  /*3500*/  LOP3.LUT R20, R7.reuse, 0x8, RZ, 0xfc, !PT ;  /* 0x0000000807147812 */ /* 0x041fe400078efcff */
[----:B------:R-:W-:Y:S02]  /*3510*/  ISETP.GE.AND P6, PT, R7, UR32, PT ;  /* 0x0000002007007c0c */ /* 0x000fe4000bfc6270 */
[----:B------:R-:W-:Y:S01]  /*3520*/  ISETP.GE.AND P5, PT, R20, UR32, PT ;  /* 0x0000002014007c0c */ /* 0x000fe2000bfa6270 */
[----:B------:R-:W-:-:S04]  /*3530*/  IMAD.U32 R22, RZ, RZ, UR6 ;  /* 0x00000006ff167e24 */ /* 0x000fc8000f8e00ff */
[----:B------:R-:W0:Y:S02]  /*3540*/  SYNCS.PHASECHK.TRANS64.TRYWAIT P2, [UR11], R22 ;  /* 0x00000016ff0075a7 */ /* 0x000e24000804110b */
[----:B0-----:R-:W-:Y:S06]  /*3550*/  @!P2 BRA `(.L_x_8) ;  /* 0x0000001400a4a947 */ /* 0x001fec0003800000 */
.L_x_16:
[----:B------:R-:W-:Y:S01]  /*3560*/  PRMT R60, RZ, 0x7610, R60 ;  /* 0x00007610ff3c7816 */ /* 0x000fe2000000003c */
[----:B------:R-:W-:Y:S01]  /*3570*/  IMAD.WIDE R66, R155, 0x2, R66 ;  /* 0x000000029b427825 */ /* 0x000fe200078e0242 */
[----:B------:R-:W-:Y:S02]  /*3580*/  PRMT R62, RZ, 0x7610, R62 ;  /* 0x00007610ff3e7816 */ /* 0x000fe4000000003e */
[----:B------:R-:W-:Y:S01]  /*3590*/  ISETP.GE.AND P3, PT, R61, UR32, PT ;  /* 0x000000203d007c0c */ /* 0x000fe2000bf66270 */
[----:B------:R-:W-:Y:S01]  /*35a0*/  IMAD.WIDE R130, R155, 0x2, R130 ;  /* 0x000000029b827825 */ /* 0x000fe200078e0282 */
[----:B------:R-:W2:Y:S01]  /*35b0*/  @!P6 LDG.E.U16 R60, desc[UR20][R66.64] ;  /* 0x00000014423ce981 */ /* 0x000ea2000c1e1500 */
[----:B------:R-:W-:Y:S02]  /*35c0*/  ISETP.GE.AND P6, PT, R59, UR32, PT ;  /* 0x000000203b007c0c */ /* 0x000fe4000bfc6270 */
[----:B------:R-:W-:Y:S01]  /*35d0*/  ISETP.GE.AND P2, PT, R151, UR32, PT ;  /* 0x0000002097007c0c */ /* 0x000fe2000bf46270 */
[----:B------:R-:W3:Y:S01]  /*35e0*/  @!P5 LDG.E.U16 R62, desc[UR20][R130.64] ;  /* 0x00000014823ed981 */ /* 0x000ee2000c1e1500 */
[----:B------:R-:W-:Y:S01]  /*35f0*/  ISETP.GE.AND P5, PT, R57, UR32, PT ;  /* 0x0000002039007c0c */ /* 0x000fe2000bfa6270 */
[----:B------:R-:W-:Y:S01]  /*3600*/  IMAD.WIDE R106, R155, 0x2, R106 ;  /* 0x000000029b6a7825 */ /* 0x000fe200078e026a */
[----:B------:R-:W-:-:S02]  /*3610*/  ISETP.GE.AND P4, PT, R149, UR32, PT ;  /* 0x0000002095007c0c */ /* 0x000fc4000bf86270 */
[----:B------:R-:W-:Y:S01]  /*3620*/  PRMT R148, RZ, 0x7610, R148 ;  /* 0x00007610ff947816 */ /* 0x000fe20000000094 */
[C---:B------:R-:W-:Y:S01]  /*3630*/  IMAD.WIDE R98, R155.reuse, 0x2, R98 ;  /* 0x000000029b627825 */ /* 0x040fe200078e0262 */
[----:B------:R-:W-:Y:S02]  /*3640*/  PRMT R150, RZ, 0x7610, R150 ;  /* 0x00007610ff967816 */ /* 0x000fe40000000096 */
[----:B------:R-:W-:Y:S01]  /*3650*/  PRMT R64, RZ, 0x7610, R64 ;  /* 0x00007610ff407816 */ /* 0x000fe20000000040 */
[C---:B------:R-:W-:Y:S01]  /*3660*/  IMAD.WIDE R114, R155.reuse, 0x2, R114 ;  /* 0x000000029b727825 */ /* 0x040fe200078e0272 */
[----:B------:R-:W-:Y:S01]  /*3670*/  PRMT R152, RZ, 0x7610, R152 ;  /* 0x00007610ff987816 */ /* 0x000fe20000000098 */
[----:B------:R-:W4:Y:S01]  /*3680*/  @!P3 LDG.E.U16 R148, desc[UR20][R98.64] ;  /* 0x000000146294b981 */ /* 0x000f22000c1e1500 */
[----:B------:R-:W-:Y:S01]  /*3690*/  PRMT R146, RZ, 0x7610, R146 ;  /* 0x00007610ff927816 */ /* 0x000fe20000000092 */
[C---:B------:R-:W-:Y:S02]  /*36a0*/  IMAD.WIDE R138, R155.reuse, 0x2, R138 ;  /* 0x000000029b8a7825 */ /* 0x040fe400078e028a */
[----:B------:R-:W5:Y:S02]  /*36b0*/  @!P6 LDG.E.U16 R150, desc[UR20][R106.64] ;  /* 0x000000146a96e981 */ /* 0x000f64000c1e1500 */
[----:B------:R-:W-:-:S02]  /*36c0*/  IMAD.WIDE R90, R155, 0x2, R90 ;  /* 0x000000029b5a7825 */ /* 0x000fc400078e025a */
[----:B------:R-:W5:Y:S04]  /*36d0*/  @!P2 LDG.E.U16 R64, desc[UR20][R138.64] ;  /* 0x000000148a40a981 */ /* 0x000f68000c1e1500 */
[----:B------:R-:W5:Y:S04]  /*36e0*/  @!P5 LDG.E.U16 R152, desc[UR20][R114.64] ;  /* 0x000000147298d981 */ /* 0x000f68000c1e1500 */
[----:B------:R-:W5:Y:S01]  /*36f0*/  @!P4 LDG.E.U16 R146, desc[UR20][R90.64] ;  /* 0x000000145a92c981 */ /* 0x000f62000c1e1500 */
[C---:B------:R-:W-:Y:S02]  /*3700*/  LOP3.LUT R20, R7.reuse, 0x2, RZ, 0xfc, !PT ;  /* 0x0000000207147812 */ /* 0x040fe400078efcff */
[----:B------:R-:W-:-:S02]  /*3710*/  LOP3.LUT R24, R7, 0x6, RZ, 0xfc, !PT ;  /* 0x0000000607187812 */ /* 0x000fc400078efcff */
[----:B------:R-:W-:Y:S02]  /*3720*/  ISETP.GE.AND P2, PT, R20, UR32, PT ;  /* 0x0000002014007c0c */ /* 0x000fe4000bf46270 */
[----:B------:R-:W-:Y:S02]  /*3730*/  ISETP.GE.AND P4, PT, R24, UR32, PT ;  /* 0x0000002018007c0c */ /* 0x000fe4000bf86270 */
[----:B------:R-:W-:Y:S01]  /*3740*/  ISETP.GE.AND P5, PT, R153, UR32, PT ;  /* 0x0000002099007c0c */ /* 0x000fe2000bfa6270 */
[C---:B------:R-:W-:Y:S01]  /*3750*/  IMAD.WIDE R132, R155.reuse, 0x2, R132 ;  /* 0x000000029b847825 */ /* 0x040fe200078e0284 */
[----:B------:R-:W-:Y:S02]  /*3760*/  PRMT R56, RZ, 0x7610, R56 ;  /* 0x00007610ff387816 */ /* 0x000fe40000000038 */
[----:B------:R-:W-:Y:S01]  /*3770*/  PRMT R24, RZ, 0x7610, R24 ;  /* 0x00007610ff187816 */ /* 0x000fe20000000018 */
[----:B------:R-:W-:Y:S01]  /*3780*/  IMAD.WIDE R68, R155, 0x2, R68 ;  /* 0x000000029b447825 */ /* 0x000fe200078e0244 */
[----:B------:R-:W-:-:S03]  /*3790*/  PRMT R54, RZ, 0x7610, R54 ;  /* 0x00007610ff367816 */ /* 0x000fc60000000036 */
[----:B------:R-:W-:Y:S01]  /*37a0*/  IMAD.WIDE R72, R155, 0x2, R72 ;  /* 0x000000029b487825 */ /* 0x000fe200078e0248 */
[----:B------:R-:W5:Y:S01]  /*37b0*/  @!P2 LDG.E.U16 R56, desc[UR20][R68.64] ;  /* 0x000000144438a981 */ /* 0x000f62000c1e1500 */
[----:B------:R-:W-:Y:S02]  /*37c0*/  ISETP.GE.AND P3, PT, R45, UR32, PT ;  /* 0x000000202d007c0c */ /* 0x000fe4000bf66270 */
[----:B------:R-:W-:Y:S01]  /*37d0*/  ISETP.GE.AND P2, PT, R31, UR32, PT ;  /* 0x000000201f007c0c */ /* 0x000fe2000bf46270 */
[----:B------:R-:W5:Y:S01]  /*37e0*/  @!P4 LDG.E.U16 R24, desc[UR20][R72.64] ;  /* 0x000000144818c981 */ /* 0x000f62000c1e1500 */
[----:B------:R-:W-:-:S03]  /*37f0*/  ISETP.GE.AND P4, PT, R53, UR32, PT ;  /* 0x0000002035007c0c */ /* 0x000fc6000bf86270 */
[----:B------:R-:W5:Y:S01]  /*3800*/  @!P5 LDG.E.U16 R54, desc[UR20][R132.64] ;  /* 0x000000148436d981 */ /* 0x000f62000c1e1500 */
[----:B------:R-:W-:Y:S02]  /*3810*/  ISETP.GE.AND P5, PT, R43, UR32, PT ;  /* 0x000000202b007c0c */ /* 0x000fe4000bfa6270 */
[----:B------:R-:W-:Y:S01]  /*3820*/  LOP3.LUT R22, R7, 0x4, RZ, 0xfc, !PT ;  /* 0x0000000407167812 */ /* 0x000fe200078efcff */
[C---:B------:R-:W-:Y:S01]  /*3830*/  IMAD.WIDE R142, R155.reuse, 0x2, R142 ;  /* 0x000000029b8e7825 */ /* 0x040fe200078e028e */
[----:B------:R-:W-:Y:S02]  /*3840*/  PRMT R38, RZ, 0x7610, R38 ;  /* 0x00007610ff267816 */ /* 0x000fe40000000026 */
[----:B------:R-:W-:Y:S01]  /*3850*/  ISETP.GE.AND P6, PT, R22, UR32, PT ;  /* 0x0000002016007c0c */ /* 0x000fe2000bfc6270 */
[C---:B------:R-:W-:Y:S01]  /*3860*/  IMAD.WIDE R136, R155.reuse, 0x2, R136 ;  /* 0x000000029b887825 */ /* 0x040fe200078e0288 */
[----:B------:R-:W-:Y:S02]  /*3870*/  PRMT R22, RZ, 0x7610, R22 ;  /* 0x00007610ff167816 */ /* 0x000fe40000000016 */
[----:B------:R-:W-:Y:S01]  /*3880*/  PRMT R52, RZ, 0x7610, R52 ;  /* 0x00007610ff347816 */ /* 0x000fe20000000034 */
[----:B------:R-:W-:Y:S01]  /*3890*/  IMAD.WIDE R134, R155, 0x2, R134 ;  /* 0x000000029b867825 */ /* 0x000fe200078e0286 */
[----:B------:R-:W-:-:S02]  /*38a0*/  PRMT R36, RZ, 0x7610, R36 ;  /* 0x00007610ff247816 */ /* 0x000fc40000000024 */
[----:B------:R-:W5:Y:S01]  /*38b0*/  @!P2 LDG.E.U16 R22, desc[UR20][R136.64] ;  /* 0x000000148816a981 */ /* 0x000f62000c1e1500 */
[----:B------:R-:W-:Y:S01]  /*38c0*/  IMAD.WIDE R140, R155, 0x2, R140 ;  /* 0x000000029b8c7825 */ /* 0x000fe200078e028c */
[----:B------:R-:W-:Y:S02]  /*38d0*/  ISETP.GE.AND P2, PT, R147, UR32, PT ;  /* 0x0000002093007c0c */ /* 0x000fe4000bf46270 */
[----:B------:R-:W5:Y:S01]  /*38e0*/  @!P3 LDG.E.U16 R38, desc[UR20][R134.64] ;  /* 0x000000148626b981 */ /* 0x000f62000c1e1500 */
[----:B------:R-:W-:-:S03]  /*38f0*/  ISETP.GE.AND P3, PT, R29, UR32, PT ;  /* 0x000000201d007c0c */ /* 0x000fc6000bf66270 */
[----:B------:R-:W5:Y:S01]  /*3900*/  @!P4 LDG.E.U16 R52, desc[UR20][R140.64] ;  /* 0x000000148c34c981 */ /* 0x000f62000c1e1500 */
[----:B------:R-:W-:-:S03]  /*3910*/  ISETP.GE.AND P4, PT, R41, UR32, PT ;  /* 0x0000002029007c0c */ /* 0x000fc6000bf86270 */
[----:B------:R-:W5:Y:S01]  /*3920*/  @!P5 LDG.E.U16 R36, desc[UR20][R142.64] ;  /* 0x000000148e24d981 */ /* 0x000f62000c1e1500 */
[----:B------:R-:W-:Y:S01]  /*3930*/  ISETP.GE.AND P5, PT, R27, UR32, PT ;  /* 0x000000201b007c0c */ /* 0x000fe2000bfa6270 */
[C---:B------:R-:W-:Y:S01]  /*3940*/  IMAD.WIDE R96, R155.reuse, 0x2, R96 ;  /* 0x000000029b607825 */ /* 0x040fe200078e0260 */
[----:B------:R-:W-:Y:S02]  /*3950*/  PRMT R20, RZ, 0x7610, R20 ;  /* 0x00007610ff147816 */ /* 0x000fe40000000014 */
[----:B------:R-:W-:Y:S01]  /*3960*/  PRMT R50, RZ, 0x7610, R50 ;  /* 0x00007610ff327816 */ /* 0x000fe20000000032 */
[C---:B------:R-:W-:Y:S01]  /*3970*/  IMAD.WIDE R92, R155.reuse, 0x2, R92 ;  /* 0x000000029b5c7825 */ /* 0x040fe200078e025c */
[----:B------:R-:W-:Y:S02]  /*3980*/  PRMT R34, RZ, 0x7610, R34 ;  /* 0x00007610ff227816 */ /* 0x000fe40000000022 */
[----:B------:R-:W-:Y:S01]  /*3990*/  PRMT R165, RZ, 0x7610, R165 ;  /* 0x00007610ffa57816 */ /* 0x000fe200000000a5 */
[C---:B------:R-:W-:Y:S01]  /*39a0*/  IMAD.WIDE R144, R155.reuse, 0x2, R144 ;  /* 0x000000029b907825 */ /* 0x040fe200078e0290 */
[----:B------:R-:W5:Y:S03]  /*39b0*/  @!P2 LDG.E.U16 R50, desc[UR20][R92.64] ;  /* 0x000000145c32a981 */ /* 0x000f66000c1e1500 */
[----:B------:R-:W-:Y:S01]  /*39c0*/  IMAD.WIDE R94, R155, 0x2, R94 ;  /* 0x000000029b5e7825 */ /* 0x000fe200078e025e */
[----:B------:R-:W5:Y:S01]  /*39d0*/  @!P3 LDG.E.U16 R20, desc[UR20][R144.64] ;  /* 0x000000149014b981 */ /* 0x000f62000c1e1500 */
[----:B------:R-:W-:-:S02]  /*39e0*/  ISETP.GE.AND P3, PT, R63, UR32, PT ;  /* 0x000000203f007c0c */ /* 0x000fc4000bf66270 */
[----:B------:R-:W-:Y:S01]  /*39f0*/  ISETP.GE.AND P2, PT, R39, UR32, PT ;  /* 0x0000002027007c0c */ /* 0x000fe2000bf46270 */
        /* <DEDUP_REMOVED lines=26> */
[----:B------:R-:W-:Y:S01]  /*3ba0*/  IMAD.WIDE R70, R155, 0x2, R70 ;  /* 0x000000029b467825 */ /* 0x000fe200078e0246 */
[----:B------:R-:W-:-:S02]  /*3bb0*/  PRMT R28, RZ, 0x7610, R28 ;  /* 0x00007610ff1c7816 */ /* 0x000fc4000000001c */
[----:B------:R-:W5:Y:S01]  /*3bc0*/  @!P2 LDG.E.U16 R161, desc[UR20][R112.64] ;  /* 0x0000001470a1a981 */ /* 0x000f62000c1e1500 */
[----:B------:R-:W-:-:S04]  /*3bd0*/  IMAD.WIDE R110, R155, 0x2, R110 ;  /* 0x000000029b6e7825 */ /* 0x000fc800078e026e */
[----:B------:R-:W-:Y:S01]  /*3be0*/  IMAD.WIDE R116, R155, 0x2, R116 ;  /* 0x000000029b747825 */ /* 0x000fe200078e0274 */
[----:B------:R-:W5:Y:S01]  /*3bf0*/  @!P6 LDG.E.U16 R40, desc[UR20][R70.64] ;  /* 0x000000144628e981 */ /* 0x000f62000c1e1500 */
[----:B------:R-:W-:Y:S02]  /*3c00*/  ISETP.GE.AND P6, PT, R55, UR32, PT ;  /* 0x0000002037007c0c */ /* 0x000fe4000bfc6270 */
[----:B------:R-:W-:Y:S01]  /*3c10*/  ISETP.GE.AND P2, PT, R47, UR32, PT ;  /* 0x000000202f007c0c */ /* 0x000fe2000bf46270 */
        /* <DEDUP_REMOVED lines=13> */
[----:B------:R-:W-:Y:S01]  /*3cf0*/  PRMT R157, RZ, 0x7610, R157 ;  /* 0x00007610ff9d7816 */ /* 0x000fe2000000009d */
[----:B------:R-:W5:Y:S02]  /*3d00*/  @!P3 LDG.E.U16 R159, desc[UR20][R120.64] ;  /* 0x00000014789fb981 */ /* 0x000f64000c1e1500 */
[----:B------:R-:W-:-:S02]  /*3d10*/  IMAD.WIDE R124, R155, 0x2, R124 ;  /* 0x000000029b7c7825 */ /* 0x000fc400078e027c */
[----:B------:R-:W5:Y:S02]  /*3d20*/  @!P4 LDG.E.U16 R26, desc[UR20][R126.64] ;  /* 0x000000147e1ac981 */ /* 0x000f64000c1e1500 */
[----:B------:R-:W-:Y:S02]  /*3d30*/  IMAD.WIDE R122, R155, 0x2, R122 ;  /* 0x000000029b7a7825 */ /* 0x000fe400078e027a */
[----:B------:R-:W5:Y:S04]  /*3d40*/  @!P2 LDG.E.U16 R42, desc[UR20][R124.64] ;  /* 0x000000147c2aa981 */ /* 0x000f68000c1e1500 */
[----:B------:R-:W5:Y:S04]  /*3d50*/  @!P6 LDG.E.U16 R58, desc[UR20][R122.64] ;  /* 0x000000147a3ae981 */ /* 0x000f68000c1e1500 */
[----:B------:R-:W5:Y:S01]  /*3d60*/  @!P5 LDG.E.U16 R157, desc[UR20][R128.64] ;  /* 0x00000014809dd981 */ /* 0x000f62000c1e1500 */
[----:B------:R-:W-:Y:S01]  /*3d70*/  BAR.SYNC.DEFER_BLOCKING 0x0 ;  /* 0x0000000000007b1d */ /* 0x000fe20000010000 */
[----:B------:R-:W-:Y:S01]  /*3d80*/  ISETP.GE.AND P2, PT, R5, UR32, PT ;  /* 0x0000002005007c0c */ /* 0x000fe2000bf46270 */
[----:B------:R-:W-:Y:S01]  /*3d90*/  IMAD.WIDE R82, R65, 0x2, R82 ;  /* 0x0000000241527825 */ /* 0x000fe200078e0252 */
[----:B------:R-:W-:-:S03]  /*3da0*/  PRMT R154, RZ, 0x7610, R154 ;  /* 0x00007610ff9a7816 */ /* 0x000fc6000000009a */
[----:B------:R-:W-:-:S04]  /*3db0*/  IMAD.WIDE R74, R65, 0x2, R74 ;  /* 0x00000002414a7825 */ /* 0x000fc800078e024a */
[----:B------:R-:W-:-:S04]  /*3dc0*/  IMAD.WIDE R84, R65, 0x2, R84 ;  /* 0x0000000241547825 */ /* 0x000fc800078e0254 */
[----:B------:R-:W-:-:S04]  /*3dd0*/  IMAD.WIDE R76, R65, 0x2, R76 ;  /* 0x00000002414c7825 */ /* 0x000fc800078e024c */
[----:B------:R-:W-:-:S04]  /*3de0*/  IMAD.WIDE R86, R65, 0x2, R86 ;  /* 0x0000000241567825 */ /* 0x000fc800078e0256 */
[----:B------:R-:W-:-:S04]  /*3df0*/  IMAD.WIDE R78, R65, 0x2, R78 ;  /* 0x00000002414e7825 */ /* 0x000fc800078e024e */
[----:B------:R-:W-:-:S04]  /*3e00*/  IMAD.WIDE R88, R65, 0x2, R88 ;  /* 0x0000000241587825 */ /* 0x000fc800078e0258 */
[----:B------:R-:W-:Y:S01]  /*3e10*/  IMAD.WIDE R80, R65, 0x2, R80 ;  /* 0x0000000241507825 */ /* 0x000fe200078e0250 */
[----:B------:R-:W5:Y:S04]  /*3e20*/  @!P2 LDG.E.U16 R154, desc[UR20][R88.64] ;  /* 0x00000014589aa981 */ /* 0x000f68000c1e1500 */
[----:B--2---:R0:W-:Y:S04]  /*3e30*/  STS.U16 [R11+UR9+0x2000], R60 ;  /* 0x0020003c0b007988 */ /* 0x0041e80008000409 */
[----:B---3--:R1:W-:Y:S01]  /*3e40*/  STS.U16 [R11+UR9+0x2400], R62 ;  /* 0x0024003e0b007988 */ /* 0x0083e20008000409 */
[----:B0-----:R-:W-:-:S02]  /*3e50*/  PRMT R60, RZ, 0x7610, R60 ;  /* 0x00007610ff3c7816 */ /* 0x001fc4000000003c */
[----:B-1----:R-:W-:Y:S01]  /*3e60*/  PRMT R62, RZ, 0x7610, R62 ;  /* 0x00007610ff3e7816 */ /* 0x002fe2000000003e */
[----:B----4-:R0:W-:Y:S04]  /*3e70*/  STS.U16 [R11+UR9+0x3000], R148 ;  /* 0x003000940b007988 */ /* 0x0101e80008000409 */
[----:B-----5:R1:W-:Y:S04]  /*3e80*/  STS.U16 [R11+UR9+0x3400], R150 ;  /* 0x003400960b007988 */ /* 0x0203e80008000409 */
[----:B------:R2:W-:Y:S01]  /*3e90*/  STS.U16 [R11+UR9+0x2800], R64 ;  /* 0x002800400b007988 */ /* 0x0005e20008000409 */
[----:B0-----:R-:W-:-:S03]  /*3ea0*/  PRMT R148, RZ, 0x7610, R148 ;  /* 0x00007610ff947816 */ /* 0x001fc60000000094 */
[----:B------:R0:W-:Y:S01]  /*3eb0*/  STS.U16 [R11+UR9+0x3800], R152 ;  /* 0x003800980b007988 */ /* 0x0001e20008000409 */
[----:B-1----:R-:W-:-:S03]  /*3ec0*/  PRMT R150, RZ, 0x7610, R150 ;  /* 0x00007610ff967816 */ /* 0x002fc60000000096 */
[----:B------:R1:W-:Y:S01]  /*3ed0*/  STS.U16 [R11+UR9+0x2c00], R146 ;  /* 0x002c00920b007988 */ /* 0x0003e20008000409 */
[----:B--2---:R-:W-:-:S03]  /*3ee0*/  PRMT R64, RZ, 0x7610, R64 ;  /* 0x00007610ff407816 */ /* 0x004fc60000000040 */
[----:B------:R-:W2:Y:S01]  /*3ef0*/  @!P2 LDG.E.U16 R60, desc[UR20][R74.64] ;  /* 0x000000144a3ca981 */ /* 0x000ea2000c1e1500 */
[----:B0-----:R-:W-:-:S03]  /*3f00*/  PRMT R152, RZ, 0x7610, R152 ;  /* 0x00007610ff987816 */ /* 0x001fc60000000098 */
[----:B------:R-:W3:Y:S01]  /*3f10*/  @!P2 LDG.E.U16 R148, desc[UR20][R82.64] ;  /* 0x000000145294a981 */ /* 0x000ee2000c1e1500 */
[----:B-1----:R-:W-:-:S03]  /*3f20*/  PRMT R146, RZ, 0x7610, R146 ;  /* 0x00007610ff927816 */ /* 0x002fc60000000092 */
[----:B------:R-:W4:Y:S04]  /*3f30*/  @!P2 LDG.E.U16 R62, desc[UR20][R76.64] ;  /* 0x000000144c3ea981 */ /* 0x000f28000c1e1500 */
[----:B------:R-:W5:Y:S04]  /*3f40*/  @!P2 LDG.E.U16 R150, desc[UR20][R84.64] ;  /* 0x000000145496a981 */ /* 0x000f68000c1e1500 */
[----:B------:R-:W5:Y:S04]  /*3f50*/  @!P2 LDG.E.U16 R64, desc[UR20][R78.64] ;  /* 0x000000144e40a981 */ /* 0x000f68000c1e1500 */
[----:B------:R-:W5:Y:S04]  /*3f60*/  @!P2 LDG.E.U16 R152, desc[UR20][R86.64] ;  /* 0x000000145698a981 */ /* 0x000f68000c1e1500 */
[----:B------:R-:W5:Y:S01]  /*3f70*/  @!P2 LDG.E.U16 R146, desc[UR20][R80.64] ;  /* 0x000000145092a981 */ /* 0x000f62000c1e1500 */
[----:B------:R-:W-:-:S04]  /*3f80*/  ULEA UR11, UR5, UR9, 0x3 ;  /* 0x00000009050b7291 */ /* 0x000fc8000f8e18ff */
[----:B------:R-:W-:Y:S01]  /*3f90*/  UIADD3 UR11, UPT, UPT, UR11, 0x5000, URZ ;  /* 0x000050000b0b7890 */ /* 0x000fe2000fffe0ff */
        /* <DEDUP_REMOVED lines=25> */
[----:B--2---:R0:W-:Y:S04]  /*4130*/  STS.U16 [R11+UR9+0x4800], R60 ;  /* 0x0048003c0b007988 */ /* 0x0041e80008000409 */
[----:B---3--:R0:W-:Y:S04]  /*4140*/  STS.U16 [R11+UR9+0x4c00], R148 ;  /* 0x004c00940b007988 */ /* 0x0081e80008000409 */
[----:B----4-:R0:W-:Y:S04]  /*4150*/  STS.U16 [R10+UR9+0x4900], R62 ;  /* 0x0049003e0a007988 */ /* 0x0101e80008000409 */
[----:B-----5:R0:W-:Y:S04]  /*4160*/  STS.U16 [R10+UR9+0x4d00], R150 ;  /* 0x004d00960a007988 */ /* 0x0201e80008000409 */
[----:B------:R0:W-:Y:S04]  /*4170*/  STS.U16 [R9+UR9+0x4a00], R64 ;  /* 0x004a004009007988 */ /* 0x0001e80008000409 */
[----:B------:R0:W-:Y:S04]  /*4180*/  STS.U16 [R9+UR9+0x4e00], R152 ;  /* 0x004e009809007988 */ /* 0x0001e80008000409 */
[----:B------:R0:W-:Y:S04]  /*4190*/  STS.U16 [R6+UR9+0x4b00], R146 ;  /* 0x004b009206007988 */ /* 0x0001e80008000409 */
[----:B------:R0:W-:Y:S01]  /*41a0*/  STS.U16 [R6+UR9+0x4f00], R154 ;  /* 0x004f009a06007988 */ /* 0x0001e20008000409 */
[----:B------:R1:W-:Y:S06]  /*41b0*/  MEMBAR.ALL.CTA ;  /* 0x0000000000007992 */ /* 0x0003ec0000008000 */
[----:B-1----:R-:W1:Y:S02]  /*41c0*/  FENCE.VIEW.ASYNC.S ;  /* 0x00000000000073c6 */ /* 0x002e640000000000 */
[----:B-1----:R-:W-:Y:S06]  /*41d0*/  BAR.SYNC.DEFER_BLOCKING 0x0 ;  /* 0x0000000000007b1d */ /* 0x002fec0000010000 */
[----:B------:R-:W-:Y:S05]  /*41e0*/  @P0 BRA `(.L_x_9) ;  /* 0x00000000004c0947 */ /* 0x000fea0003800000 */
[----:B------:R-:W-:Y:S01]  /*41f0*/  UMOV UR13, 0x40004040 ;  /* 0x40004040000d7882 */ /* 0x000fe20000000000 */
        /* <DEDUP_REMOVED lines=9> */
[----:B------:R1:W-:Y:S01]  /*4290*/  UTCHMMA gdesc[UR12], gdesc[UR14], tmem[UR8], tmem[UR16], idesc[UR17], UPT ;  /* 0x00ff100e0c0075ea */ /* 0x0003e2000b800008 */
        /* <DEDUP_REMOVED lines=8> */
.L_x_9:
[----:B------:R-:W-:Y:S01]  /*4320*/  UIADD3 UR5, UPT, UPT, UR5, 0x1, URZ ;  /* 0x0000000105057890 */ /* 0x000fe2000fffe0ff */
[----:B------:R-:W-:Y:S01]  /*4330*/  VIADD R8, R8, 0xffffffff ;  /* 0xffffffff08087836 */ /* 0x000fe20000000000 */
[----:B------:R-:W-:Y:S02]  /*4340*/  UIADD3 UR32, UPT, UPT, UR32, -0x40, URZ ;  /* 0xffffffc020207890 */ /* 0x000fe4000fffe0ff */
[----:B------:R-:W-:Y:S02]  /*4350*/  UISETP.GT.AND UP1, UPT, UR5, 0x1, UPT ;  /* 0x000000010500788c */ /* 0x000fe4000bf24270 */
[----:B------:R-:W-:Y:S02]  /*4360*/  ISETP.NE.U32.AND P2, PT, R8, RZ, PT ;  /* 0x000000ff0800720c */ /* 0x000fe40003f45070 */
[----:B-1----:R-:W-:Y:S02]  /*4370*/  USEL UR6, URZ, 0x1, !UP1 ;  /* 0x00000001ff067887 */ /* 0x002fe4000c800000 */
[----:B------:R-:W-:-:S02]  /*4380*/  USEL UR5, UR5, URZ, !UP1 ;  /* 0x000000ff05057287 */ /* 0x000fc4000c800000 */
[----:B------:R-:W-:-:S03]  /*4390*/  ULOP3.LUT UR7, UR4, UR6, URZ, 0x3c, !UPT ;  /* 0x0000000604077292 */ /* 0x000fc6000f8e3cff */
[----:B------:R-:W-:-:S04]  /*43a0*/  UMOV UR6, UR4 ;  /* 0x0000000400067c82 */ /* 0x000fc80008000000 */
[----:B------:R-:W-:Y:S01]  /*43b0*/  UMOV UR4, UR7 ;  /* 0x0000000700047c82 */ /* 0x000fe20008000000 */
[----:B------:R-:W-:Y:S05]  /*43c0*/  @P2 BRA `(.L_x_10) ;  /* 0xfffffff000482947 */ /* 0x000fea000383ffff */
.L_x_7:
[----:B------:R-:W-:-:S13]  /*43d0*/  ISETP.GE.AND P0, PT, R4, 0x40, PT ;  /* 0x000000400400780c */ /* 0x000fda0003f06270 */
[----:B------:R-:W-:Y:S05]  /*43e0*/  @!P0 BRA `(.L_x_11) ;  /* 0x0000000000108947 */ /* 0x000fea0003800000 */
[----:B------:R-:W-:-:S06]  /*43f0*/  USHF.L.U32 UR6, UR6, 0x1f, URZ ;  /* 0x0000001f06067899 */ /* 0x000fcc00080006ff */
[----:B------:R-:W-:-:S04]  /*4400*/  IMAD.U32 R4, RZ, RZ, UR6 ;  /* 0x00000006ff047e24 */ /* 0x000fc8000f8e00ff */
[----:B------:R-:W1:Y:S02]  /*4410*/  SYNCS.PHASECHK.TRANS64.TRYWAIT P0, [UR11], R4 ;  /* 0x00000004ff0075a7 */ /* 0x000e64000800110b */
[----:B-1----:R-:W-:Y:S05]  /*4420*/  @!P0 BRA `(.L_x_12) ;  /* 0x0000000400fc8947 */ /* 0x002fea0003800000 */
.L_x_11:
[----:B------:R-:W-:Y:S01]  /*4430*/  BAR.SYNC.DEFER_BLOCKING 0x0 ;  /* 0x0000000000007b1d */ /* 0x000fe20000010000 */
[C---:B------:R-:W-:Y:S01]  /*4440*/  IMAD.SHL.U32 R19, R18.reuse, 0x20, RZ ;  /* 0x0000002012137824 */ /* 0x040fe200078e00ff */
[----:B------:R-:W-:Y:S01]  /*4450*/  SHF.R.S32.HI R23, RZ, 0x2, R18 ;  /* 0x00000002ff177819 */ /* 0x000fe20000011412 */
[C---:B0-----:R-:W-:Y:S02]  /*4460*/  IMAD.SHL.U32 R20, R18.reuse, 0x10, RZ ;  /* 0x0000001012147824 */ /* 0x041fe400078e00ff */
[----:B------:R-:W-:Y:S01]  /*4470*/  IMAD.SHL.U32 R22, R18, 0x4, RZ ;  /* 0x0000000412167824 */ /* 0x000fe200078e00ff */
[----:B------:R-:W-:Y:S01]  /*4480*/  LOP3.LUT R19, R19, 0x700, RZ, 0xc0, !PT ;  /* 0x0000070013137812 */ /* 0x000fe200078ec0ff */
[----:B------:R-:W0:Y:S01]  /*4490*/  LDCU UR4, c[0x0][0x3b4] ;  /* 0x00007680ff0477ac */ /* 0x000e220008000800 */
[----:B------:R-:W-:Y:S02]  /*44a0*/  LOP3.LUT R21, R20, 0x30, RZ, 0xc0, !PT ;  /* 0x0000003014157812 */ /* 0x000fe400078ec0ff */
[----:B------:R-:W-:Y:S01]  /*44b0*/  LOP3.LUT R20, R19, 0x70, R20, 0xf8, !PT ;  /* 0x0000007013147812 */ /* 0x000fe200078ef814 */
[C---:B------:R-:W-:Y:S01]  /*44c0*/  IMAD.SHL.U32 R19, R18.reuse, 0x2, RZ ;  /* 0x0000000212137824 */ /* 0x040fe200078e00ff */
[----:B------:R-:W-:Y:S01]  /*44d0*/  LOP3.LUT R22, R21, 0x1c0, R22, 0xf8, !PT ;  /* 0x000001c015167812 */ /* 0x000fe200078ef816 */
[----:B------:R-:W-:Y:S01]  /*44e0*/  IMAD.SHL.U32 R18, R18, 0x40, RZ ;  /* 0x0000004012127824 */ /* 0x000fe200078e00ff */
[----:B------:R-:W-:Y:S01]  /*44f0*/  SGXT R21, R23, 0x1 ;  /* 0x000000011715781a */ /* 0x000fe20000000200 */
[----:B------:R-:W1:Y:S01]  /*4500*/  LDCU.128 UR12, c[0x0][0x390] ;  /* 0x00007200ff0c77ac */ /* 0x000e620008000c00 */
[----:B------:R-:W-:-:S02]  /*4510*/  LOP3.LUT R19, R20, 0xc0, R19, 0x78, !PT ;  /* 0x000000c014137812 */ /* 0x000fc400078e7813 */
[----:B------:R-:W-:Y:S01]  /*4520*/  LOP3.LUT R25, R22, 0x440, R21, 0x78, !PT ;  /* 0x0000044016197812 */ /* 0x000fe200078e7815 */
[----:B------:R-:W2:Y:S01]  /*4530*/  LDCU UR5, c[0x0][0x3b8] ;  /* 0x00007700ff0577ac */ /* 0x000ea20008000800 */
[----:B------:R-:W-:Y:S01]  /*4540*/  LOP3.LUT R18, R18, 0x200, RZ, 0xc0, !PT ;  /* 0x0000020012127812 */ /* 0x000fe200078ec0ff */
[----:B------:R-:W-:Y:S01]  /*4550*/  VIADD R19, R19, UR9 ;  /* 0x0000000913137c36 */ /* 0x000fe20008000000 */
[----:B------:R-:W3:Y:S02]  /*4560*/  @!P1 SYNCS.CCTL.IV [UR9+0x5000] ;  /* 0x00500000ff0099b1 */ /* 0x000ee40008000009 */
[----:B---3--:R-:W-:Y:S01]  /*4570*/  BAR.SYNC.DEFER_BLOCKING 0x0 ;  /* 0x0000000000007b1d */ /* 0x008fe20000010000 */
[----:B------:R-:W-:-:S05]  /*4580*/  IADD3 R18, PT, PT, R25, UR9, R18 ;  /* 0x0000000919127c10 */ /* 0x000fca000fffe012 */
[----:B------:R-:W-:Y:S01]  /*4590*/  LDTM.16dp32bit_t0_t15.x8 R4, tmem[UR10] ;  /* 0x0000000a000479ee */ /* 0x000fe20008980000 */
[----:B------:R-:W3:Y:S01]  /*45a0*/  LDTM.16dp32bit_t16_t31.x8 R4, tmem[UR10+0x8] ;  /* 0x0000080a000479ee */ /* 0x000ee200089a0000 */
[----:B-1----:R-:W-:-:S04]  /*45b0*/  ISETP.GE.AND P0, PT, R13, UR14, PT ;  /* 0x0000000e0d007c0c */ /* 0x002fc8000bf06270 */
[----:B------:R-:W-:Y:S02]  /*45c0*/  ISETP.LT.AND P4, PT, R16, UR15, !P0 ;  /* 0x0000000f10007c0c */ /* 0x000fe4000c781270 */
[C---:B------:R-:W-:Y:S01]  /*45d0*/  ISETP.LT.AND P5, PT, R15.reuse, UR15, !P0 ;  /* 0x0000000f0f007c0c */ /* 0x040fe2000c7a1270 */
[----:B--2---:R-:W-:Y:S01]  /*45e0*/  IMAD R15, R15, UR5, RZ ;  /* 0x000000050f0f7c24 */ /* 0x004fe2000f8e02ff */
[----:B------:R-:W1:Y:S01]  /*45f0*/  @!P1 SYNCS.CCTL.IV [UR9+0x5008] ;  /* 0x00500800ff0099b1 */ /* 0x000e620008000009 */
[----:B------:R-:W-:Y:S01]  /*4600*/  NOP ;  /* 0x0000000000007918 */ /* 0x000fe20000000000 */
[----:B------:R-:W-:Y:S02]  /*4610*/  ISETP.LT.AND P1, PT, R17, UR15, !P0 ;  /* 0x0000000f11007c0c */ /* 0x000fe4000c721270 */
[----:B---3--:R-:W-:Y:S01]  /*4620*/  F2FP.BF16.F32.PACK_AB R20, R6, R4 ;  /* 0x000000040614723e */ /* 0x008fe200000010ff */
[----:B0-----:R-:W-:Y:S01]  /*4630*/  IMAD R4, R13, UR4, RZ ;  /* 0x000000040d047c24 */ /* 0x001fe2000f8e02ff */
[----:B------:R-:W-:Y:S01]  /*4640*/  F2FP.BF16.F32.PACK_AB R21, R7, R5 ;  /* 0x000000050715723e */ /* 0x000fe200000010ff */
[----:B------:R-:W-:Y:S01]  /*4650*/  IMAD R5, R17, UR5, RZ ;  /* 0x0000000511057c24 */ /* 0x000fe2000f8e02ff */
[----:B------:R-:W-:Y:S01]  /*4660*/  F2FP.BF16.F32.PACK_AB R22, R10, R8 ;  /* 0x000000080a16723e */ /* 0x000fe200000010ff */
[----:B------:R-:W-:Y:S01]  /*4670*/  IMAD R7, R16, UR5, RZ ;  /* 0x0000000510077c24 */ /* 0x000fe2000f8e02ff */
[----:B------:R-:W-:Y:S01]  /*4680*/  F2FP.BF16.F32.PACK_AB R23, R11, R9 ;  /* 0x000000090b17723e */ /* 0x000fe200000010ff */
[----:B------:R-:W-:Y:S01]  /*4690*/  IMAD R11, R12, UR5, RZ ;  /* 0x000000050c0b7c24 */ /* 0x000fe2000f8e02ff */
[----:B------:R-:W-:Y:S01]  /*46a0*/  LEA R28, P2, R4, UR12, 0x1 ;  /* 0x0000000c041c7c11 */ /* 0x000fe2000f8408ff */
[----:B------:R-:W-:-:S02]  /*46b0*/  IMAD R13, R3, UR5, RZ ;  /* 0x00000005030d7c24 */ /* 0x000fc4000f8e02ff */
[----:B-1----:R0:W-:Y:S01]  /*46c0*/  STSM.16.M88.4 [R19], R20 ;  /* 0x0000001413007844 */ /* 0x0021e20000000200 */
[----:B------:R-:W-:Y:S01]  /*46d0*/  BAR.SYNC.DEFER_BLOCKING 0x0 ;  /* 0x0000000000007b1d */ /* 0x000fe20000010000 */
[-C--:B------:R-:W-:Y:S01]  /*46e0*/  LEA R6, P3, R7, R28.reuse, 0x1 ;  /* 0x0000001c07067211 */ /* 0x080fe200078608ff */
[----:B------:R-:W-:Y:S01]  /*46f0*/  IMAD R16, R2, UR5, RZ ;  /* 0x0000000502107c24 */ /* 0x000fe2000f8e02ff */
[-C--:B------:R-:W-:Y:S01]  /*4700*/  LEA R8, P6, R15, R28.reuse, 0x1 ;  /* 0x0000001c0f087211 */ /* 0x080fe200078c08ff */
[----:B------:R-:W-:Y:S01]  /*4710*/  IMAD R17, R0, UR5, RZ ;  /* 0x0000000500117c24 */ /* 0x000fe2000f8e02ff */
[----:B0-----:R-:W-:Y:S02]  /*4720*/  LEA.HI.X.SX32 R20, R4, UR13, 0x1, P2 ;  /* 0x0000000d04147c11 */ /* 0x001fe400090f0eff */
[----:B------:R-:W-:Y:S02]  /*4730*/  LEA R4, P2, R5, R28, 0x1 ;  /* 0x0000001c05047211 */ /* 0x000fe400078408ff */
[----:B------:R-:W-:-:S02]  /*4740*/  LEA.HI.X.SX32 R7, R7, R20, 0x1, P3 ;  /* 0x0000001407077211 */ /* 0x000fc400018f0eff */
[----:B------:R-:W-:Y:S02]  /*4750*/  LEA.HI.X.SX32 R5, R5, R20, 0x1, P2 ;  /* 0x0000001405057211 */ /* 0x000fe400010f0eff */
[----:B------:R-:W-:Y:S02]  /*4760*/  ISETP.LT.AND P3, PT, R12, UR15, !P0 ;  /* 0x0000000f0c007c0c */ /* 0x000fe4000c761270 */
[C---:B------:R-:W-:Y:S01]  /*4770*/  LEA R10, P2, R11.reuse, R28, 0x1 ;  /* 0x0000001c0b0a7211 */ /* 0x040fe200078408ff */
[----:B------:R-:W0:Y:S03]  /*4780*/  LDSM.16.M88.4 R24, [R18] ;  /* 0x000000001218783b */ /* 0x000e260000000200 */
[----:B------:R-:W-:Y:S02]  /*4790*/  LEA.HI.X.SX32 R11, R11, R20, 0x1, P2 ;  /* 0x000000140b0b7211 */ /* 0x000fe400010f0eff */
[----:B------:R-:W-:-:S02]  /*47a0*/  ISETP.LT.AND P2, PT, R3, UR15, !P0 ;  /* 0x0000000f03007c0c */ /* 0x000fc4000c741270 */
[----:B0-----:R-:W-:Y:S01]  /*47b0*/  PRMT R9, R24, 0x7632, R9 ;  /* 0x0000763218097816 */ /* 0x001fe20000000009 */
[----:B------:R0:W-:Y:S01]  /*47c0*/  @P1 STG.E.U16 desc[UR20][R4.64], R24 ;  /* 0x0000001804001986 */ /* 0x0001e2000c101514 */
[----:B------:R-:W-:-:S03]  /*47d0*/  PRMT R3, R26, 0x7632, R3 ;  /* 0x000076321a037816 */ /* 0x000fc60000000003 */
[----:B------:R1:W-:Y:S01]  /*47e0*/  @P4 STG.E.U16 desc[UR20][R6.64], R9 ;  /* 0x0000000906004986 */ /* 0x0003e2000c101514 */
[C---:B------:R-:W-:Y:S01]  /*47f0*/  ISETP.LT.AND P4, PT, R14.reuse, UR15, !P0 ;  /* 0x0000000f0e007c0c */ /* 0x040fe2000c781270 */
[----:B------:R-:W-:-:S05]  /*4800*/  IMAD R14, R14, UR5, RZ ;  /* 0x000000050e0e7c24 */ /* 0x000fca000f8e02ff */
[C---:B0-----:R-:W-:Y:S02]  /*4810*/  LEA R4, P1, R14.reuse, R28, 0x1 ;  /* 0x0000001c0e047211 */ /* 0x041fe400078208ff */
[----:B-1----:R-:W-:Y:S02]  /*4820*/  LEA.HI.X.SX32 R9, R15, R20, 0x1, P6 ;  /* 0x000000140f097211 */ /* 0x002fe400030f0eff */
[C---:B------:R-:W-:Y:S02]  /*4830*/  LEA R6, P6, R13.reuse, R28, 0x1 ;  /* 0x0000001c0d067211 */ /* 0x040fe400078c08ff */
[----:B------:R-:W-:Y:S01]  /*4840*/  LEA.HI.X.SX32 R5, R14, R20, 0x1, P1 ;  /* 0x000000140e057211 */ /* 0x000fe200008f0eff */
[----:B------:R0:W-:Y:S01]  /*4850*/  @P5 STG.E.U16 desc[UR20][R8.64], R25 ;  /* 0x0000001908005986 */ /* 0x0001e2000c101514 */
[----:B------:R-:W-:Y:S02]  /*4860*/  LEA R12, P1, R16, R28, 0x1 ;  /* 0x0000001c100c7211 */ /* 0x000fe400078208ff */
[----:B------:R-:W-:-:S02]  /*4870*/  LEA.HI.X.SX32 R7, R13, R20, 0x1, P6 ;  /* 0x000000140d077211 */ /* 0x000fc400030f0eff */
[----:B------:R-:W-:Y:S02]  /*4880*/  LEA.HI.X.SX32 R13, R16, R20, 0x1, P1 ;  /* 0x00000014100d7211 */ /* 0x000fe400008f0eff */
[----:B------:R-:W-:Y:S02]  /*4890*/  ISETP.LT.AND P1, PT, R2, UR15, !P0 ;  /* 0x0000000f02007c0c */ /* 0x000fe4000c721270 */
[----:B------:R-:W-:Y:S02]  /*48a0*/  ISETP.LT.AND P0, PT, R0, UR15, !P0 ;  /* 0x0000000f00007c0c */ /* 0x000fe4000c701270 */
[----:B------:R-:W-:Y:S02]  /*48b0*/  LEA R14, P6, R17, R28, 0x1 ;  /* 0x0000001c110e7211 */ /* 0x000fe400078c08ff */
[----:B------:R-:W-:Y:S02]  /*48c0*/  PRMT R2, R25, 0x7632, R2 ;  /* 0x0000763219027816 */ /* 0x000fe40000000002 */
[----:B------:R-:W-:-:S02]  /*48d0*/  LEA.HI.X.SX32 R15, R17, R20, 0x1, P6 ;  /* 0x00000014110f7211 */ /* 0x000fc400030f0eff */
[----:B------:R-:W-:Y:S01]  /*48e0*/  PRMT R0, R27, 0x7632, R0 ;  /* 0x000076321b007816 */ /* 0x000fe20000000000 */
[----:B------:R0:W-:Y:S04]  /*48f0*/  @P4 STG.E.U16 desc[UR20][R4.64], R2 ;  /* 0x0000000204004986 */ /* 0x0001e8000c101514 */
[----:B------:R0:W-:Y:S04]  /*4900*/  @P3 STG.E.U16 desc[UR20][R10.64], R26 ;  /* 0x0000001a0a003986 */ /* 0x0001e8000c101514 */
[----:B------:R0:W-:Y:S04]  /*4910*/  @P2 STG.E.U16 desc[UR20][R6.64], R3 ;  /* 0x0000000306002986 */ /* 0x0001e8000c101514 */
[----:B------:R0:W-:Y:S04]  /*4920*/  @P1 STG.E.U16 desc[UR20][R12.64], R27 ;  /* 0x0000001b0c001986 */ /* 0x0001e8000c101514 */
[----:B------:R0:W-:Y:S01]  /*4930*/  @P0 STG.E.U16 desc[UR20][R14.64], R0 ;  /* 0x000000000e000986 */ /* 0x0001e2000c101514 */
[----:B------:R-:W-:Y:S06]  /*4940*/  BAR.SYNC.DEFER_BLOCKING 0x0 ;  /* 0x0000000000007b1d */ /* 0x000fec0000010000 */
[----:B------:R-:W-:Y:S05]  /*4950*/  BRA.U UP0, `(.L_x_13) ;  /* 0x00000001009c7547 */ /* 0x000fea000b800000 */
[----:B------:R-:W1:Y:S01]  /*4960*/  S2UR UR5, SR_CgaCtaId ;  /* 0x00000000000579c3 */ /* 0x000e620000008800 */
[----:B------:R-:W-:Y:S01]  /*4970*/  NOP ;  /* 0x0000000000007918 */ /* 0x000fe20000000000 */
[----:B------:R-:W-:Y:S01]  /*4980*/  UMOV UR4, 0x50 ;  /* 0x0000005000047882 */ /* 0x000fe20000000000 */
[----:B0-----:R-:W-:Y:S02]  /*4990*/  IMAD.U32 R0, RZ, RZ, UR8 ;  /* 0x00000008ff007e24 */ /* 0x001fe4000f8e00ff */
[----:B------:R-:W-:-:S03]  /*49a0*/  IMAD.MOV.U32 R3, RZ, RZ, 0x1 ;  /* 0x00000001ff037424 */ /* 0x000fc600078e00ff */
[----:B------:R-:W-:-:S04]  /*49b0*/  LOP3.LUT R0, R0, 0xffff, RZ, 0xc0, !PT ;  /* 0x0000ffff00007812 */ /* 0x000fc800078ec0ff */
[----:B------:R-:W-:-:S05]  /*49c0*/  SHF.R.U32.HI R0, RZ, 0x5, R0 ;  /* 0x00000005ff007819 */ /* 0x000fca0000011600 */
[----:B------:R-:W-:Y:S01]  /*49d0*/  VIADD R2, R0, 0x10 ;  /* 0x0000001000027836 */ /* 0x000fe20000000000 */
[----:B------:R-:W-:Y:S01]  /*49e0*/  SHF.L.U32 R0, R3, R0, RZ ;  /* 0x0000000003007219 */ /* 0x000fe200000006ff */
[----:B-1----:R-:W-:-:S03]  /*49f0*/  ULEA UR6, UR5, UR4, 0x18 ;  /* 0x0000000405067291 */ /* 0x002fc6000f8ec0ff */
[----:B------:R-:W-:-:S04]  /*4a00*/  SHF.L.U32 R3, R3, R2, RZ ;  /* 0x0000000203037219 */ /* 0x000fc800000006ff */
[----:B------:R-:W-:Y:S02]  /*4a10*/  LOP3.LUT R0, R3, R0, RZ, 0xfc, !PT ;  /* 0x0000000003007212 */ /* 0x000fe400078efcff */
[----:B------:R-:W0:Y:S02]  /*4a20*/  LDS R5, [UR6] ;  /* 0x00000006ff057984 */ /* 0x000e240008000800 */
[C---:B------:R-:W-:Y:S02]  /*4a30*/  LOP3.LUT R2, R0.reuse, 0xffff, RZ, 0xc0, !PT ;  /* 0x0000ffff00027812 */ /* 0x040fe400078ec0ff */
[----:B0-----:R-:W-:-:S04]  /*4a40*/  LOP3.LUT R3, R0, 0xffff, R5, 0x80, !PT ;  /* 0x0000ffff00037812 */ /* 0x001fc800078e8005 */
[----:B------:R-:W-:-:S13]  /*4a50*/  ISETP.NE.AND P0, PT, R3, R2, PT ;  /* 0x000000020300720c */ /* 0x000fda0003f05270 */
[----:B------:R-:W-:Y:S05]  /*4a60*/  @P0 BRA `(.L_x_14) ;  /* 0x0000000000500947 */ /* 0x000fea0003800000 */
[----:B------:R-:W-:Y:S02]  /*4a70*/  SHF.R.U32.HI R5, RZ, 0x10, R5 ;  /* 0x00000010ff057819 */ /* 0x000fe40000011605 */
[----:B------:R-:W-:-:S04]  /*4a80*/  SHF.R.U32.HI R2, RZ, 0x10, R0 ;  /* 0x00000010ff027819 */ /* 0x000fc80000011600 */
[----:B------:R-:W-:-:S04]  /*4a90*/  LOP3.LUT R5, R5, R2, RZ, 0xc0, !PT ;  /* 0x0000000205057212 */ /* 0x000fc800078ec0ff */
[----:B------:R-:W-:-:S13]  /*4aa0*/  ISETP.NE.AND P0, PT, R5, R2, PT ;  /* 0x000000020500720c */ /* 0x000fda0003f05270 */
[----:B------:R-:W-:Y:S05]  /*4ab0*/  @P0 BRA `(.L_x_15) ;  /* 0x0000000000300947 */ /* 0x000fea0003800000 */
[----:B------:R-:W-:Y:S01]  /*4ac0*/  R2UR UR4, R0 ;  /* 0x00000000000472ca */ /* 0x000fe200000e0000 */
[----:B------:R-:W-:Y:S01]  /*4ad0*/  VOTEU.ANY UR5, UPT, PT ;  /* 0x0000000000057886 */ /* 0x000fe200038e0100 */
[----:B------:R-:W0:Y:S01]  /*4ae0*/  S2R R0, SR_LANEID ;  /* 0x0000000000007919 */ /* 0x000e220000000000 */
[----:B------:R-:W-:-:S10]  /*4af0*/  UFLO.U32 UR5, UR5 ;  /* 0x00000005000572bd */ /* 0x000fd400080e0000 */
[----:B------:R-:W-:-:S06]  /*4b00*/  ULOP3.LUT UR4, URZ, UR4, URZ, 0x33, !UPT ;  /* 0x00000004ff047292 */ /* 0x000fcc000f8e33ff */
[----:B------:R-:W-:-:S04]  /*4b10*/  IMAD.U32 R2, RZ, RZ, UR4 ;  /* 0x00000004ff027e24 */ /* 0x000fc8000f8e00ff */
[----:B------:R-:W1:Y:S02]  /*4b20*/  REDUX UR7, R2 ;  /* 0x00000000020773c4 */ /* 0x000e640000000000 */
[----:B------:R2:W-:Y:S01]  /*4b30*/  UTCATOMSWS.AND URZ, UR4 ;  /* 0x0000000400ff79e3 */ /* 0x0005e20008000000 */
[----:B0-----:R-:W-:Y:S01]  /*4b40*/  ISETP.EQ.U32.AND P0, PT, R0, UR5, PT ;  /* 0x0000000500007c0c */ /* 0x001fe2000bf02070 */
[----:B-1----:R-:W-:-:S12]  /*4b50*/  IMAD.U32 R0, RZ, RZ, UR7 ;  /* 0x00000007ff007e24 */ /* 0x002fd8000f8e00ff */
[----:B------:R2:W-:Y:S01]  /*4b60*/  @P0 ATOMS.AND RZ, [UR6], R0 ;  /* 0x00000000ffff098c */ /* 0x0005e2000a800006 */
[----:B------:R-:W-:Y:S05]  /*4b70*/  BRA `(.L_x_13) ;  /* 0x0000000000147947 */ /* 0x000fea0003800000 */
.L_x_15:
[----:B------:R-:W-:-:S07]  /*4b80*/  MOV R2, 0x4ba0 ;  /* 0x00004ba000027802 */ /* 0x000fce0000000f00 */
[----:B------:R-:W-:Y:S05]  /*4b90*/  CALL.REL.NOINC `($__internal_0_$__cuda_sm10x_tcgen05_guardrail_trap_col_being_dealloced_not_returned_by_alloc) ;  /* 0x00000000002c7944 */ /* 0x000fea0003c00000 */
[----:B------:R-:W-:Y:S05]  /*4ba0*/  BRA `(.L_x_13) ;  /* 0x0000000000087947 */ /* 0x000fea0003800000 */
.L_x_14:
[----:B------:R-:W-:-:S07]  /*4bb0*/  MOV R2, 0x4bd0 ;  /* 0x00004bd000027802 */ /* 0x000fce0000000f00 */
[----:B------:R-:W-:Y:S05]  /*4bc0*/  CALL.REL.NOINC `($__internal_2_$__cuda_sm10x_tcgen05_guardrail_trap_unallocated_columns_being_dealloced) ;  /* 0x0000000000387944 */ /* 0x000fea0003c00000 */
.L_x_13:
[----:B------:R-:W-:Y:S01]  /*4bd0*/  NOP ;  /* 0x0000000000007918 */ /* 0x000fe20000000000 */
[----:B--2---:R-:W-:Y:S05]  /*4be0*/  EXIT ;  /* 0x000000000000794d */ /* 0x004fea0003800000 */
.L_x_8:
[----:B------:R-:W0:Y:S02]  /*4bf0*/  SYNCS.PHASECHK.TRANS64.TRYWAIT P2, [UR11], R22 ;  /* 0x00000016ff0075a7 */ /* 0x000e24000804110b */
[----:B0-----:R-:W-:Y:S05]  /*4c00*/  @!P2 BRA `(.L_x_8) ;  /* 0xfffffffc00f8a947 */ /* 0x001fea000383ffff */
[----:B------:R-:W-:Y:S05]  /*4c10*/  BRA `(.L_x_16) ;  /* 0xffffffe800507947 */ /* 0x000fea000383ffff */
.L_x_12:
[----:B------:R-:W1:Y:S02]  /*4c20*/  SYNCS.PHASECHK.TRANS64.TRYWAIT P0, [UR11], R4 ;  /* 0x00000004ff0075a7 */ /* 0x000e64000800110b */
[----:B-1----:R-:W-:Y:S05]  /*4c30*/  @!P0 BRA `(.L_x_12) ;  /* 0xfffffffc00f88947 */ /* 0x002fea000383ffff */
[----:B------:R-:W-:Y:S05]  /*4c40*/  BRA `(.L_x_11) ;  /* 0xfffffff400f87947 */ /* 0x000fea000383ffff */
        .weak           $__internal_0_$__cuda_sm10x_tcgen05_guardrail_trap_col_being_dealloced_not_returned_by_alloc
        .type           $__internal_0_$__cuda_sm10x_tcgen05_guardrail_trap_col_being_dealloced_not_returned_by_alloc,@function
        .size           $__internal_0_$__cuda_sm10x_tcgen05_guardrail_trap_col_being_dealloced_not_returned_by_alloc,($__internal_1_$__cuda_sm10x_tcgen05_guardrail_trap_phase_invalid_during_alloc - $__internal_0_$__cuda_sm10x_tcgen05_guardrail_trap_col_being_dealloced_not_returned_by_alloc)
$__internal_0_$__cuda_sm10x_tcgen05_guardrail_trap_col_being_dealloced_not_returned_by_alloc:
[----:B------:R-:W-:Y:S05]  /*4c50*/  BPT.TRAP 0x1 ;  /* 0x000000040000795c */ /* 0x000fea0000300000 */
[----:B------:R-:W-:-:S04]  /*4c60*/  IMAD.MOV.U32 R3, RZ, RZ, 0x0 ;  /* 0x00000000ff037424 */ /* 0x000fc800078e00ff */
[----:B------:R-:W-:Y:S05]  /*4c70*/  RET.REL.NODEC R2 `(matmul_kernel) ;  /* 0xffffffb002e07950 */ /* 0x000fea0003c3ffff */
        .weak           $__internal_1_$__cuda_sm10x_tcgen05_guardrail_trap_phase_invalid_during_alloc
        .type           $__internal_1_$__cuda_sm10x_tcgen05_guardrail_trap_phase_invalid_during_alloc,@function
        .size           $__internal_1_$__cuda_sm10x_tcgen05_guardrail_trap_phase_invalid_during_alloc,($__internal_2_$__cuda_sm10x_tcgen05_guardrail_trap_unallocated_columns_being_dealloced - $__internal_1_$__cuda_sm10x_tcgen05_guardrail_trap_phase_invalid_during_alloc)
$__internal_1_$__cuda_sm10x_tcgen05_guardrail_trap_phase_invalid_during_alloc:
[----:B------:R-:W-:Y:S05]  /*4c80*/  BPT.TRAP 0x1 ;  /* 0x000000040000795c */ /* 0x000fea0000300000 */
[----:B------:R-:W-:-:S04]  /*4c90*/  IMAD.MOV.U32 R3, RZ, RZ, 0x0 ;  /* 0x00000000ff037424 */ /* 0x000fc800078e00ff */
[----:B------:R-:W-:Y:S05]  /*4ca0*/  RET.REL.NODEC R2 `(matmul_kernel) ;  /* 0xffffffb002d47950 */ /* 0x000fea0003c3ffff */
        .weak           $__internal_2_$__cuda_sm10x_tcgen05_guardrail_trap_unallocated_columns_being_dealloced
        .type           $__internal_2_$__cuda_sm10x_tcgen05_guardrail_trap_unallocated_columns_being_dealloced,@function
        .size           $__internal_2_$__cuda_sm10x_tcgen05_guardrail_trap_unallocated_columns_being_dealloced,(.L_x_20 - $__internal_2_$__cuda_sm10x_tcgen05_guardrail_trap_unallocated_columns_being_dealloced)
$__internal_2_$__cuda_sm10x_tcgen05_guardrail_trap_unallocated_columns_being_dealloced:
[----:B------:R-:W-:Y:S05]  /*4cb0*/  BPT.TRAP 0x1 ;  /* 0x000000040000795c */ /* 0x000fea0000300000 */
[----:B------:R-:W-:-:S04]  /*4cc0*/  IMAD.MOV.U32 R3, RZ, RZ, 0x0 ;  /* 0x00000000ff037424 */ /* 0x000fc800078e00ff */
[----:B------:R-:W-:Y:S05]  /*4cd0*/  RET.REL.NODEC R2 `(matmul_kernel) ;  /* 0xffffffb002c87950 */ /* 0x000fea0003c3ffff */
.L_x_17:
[----:B------:R-:W-:-:S00]  /*4ce0*/  BRA `(.L_x_17) ;  /* 0xfffffffc00fc7947 */ /* 0x000fc0000383ffff */
[----:B------:R-:W-:-:S00]  /*4cf0*/  NOP ;  /* 0x0000000000007918 */ /* 0x000fc00000000000 */
        /* <DEDUP_REMOVED lines=8> */
.L_x_20:


//--------------------- .nv.shared.matmul_kernel  --------------------------
	.section	.nv.shared.matmul_kernel,"aw",@nobits
	.sectionflags	@""
	.align	16
	.zero		1024


//--------------------- .nv.shared.reserved.0     --------------------------
	.section	.nv.shared.reserved.0,"aw",@nobits
	.align	8
	.weak		__nv_reservedSMEM_offset_0_alias
	.size		__nv_reservedSMEM_offset_0_alias, 0, 64
	.other		__nv_reservedSMEM_offset_0_alias,@"STO_CUDA_RESERVED_SHARED STV_DEFAULT"
__nv_reservedSMEM_offset_0_alias:
	.zero		0
.nv.shared.reserved.0:
	.zero		64
	.weak		__nv_reservedSMEM_allocation_phase
	.type		__nv_reservedSMEM_allocation_phase,@object
	.size		__nv_reservedSMEM_allocation_phase,(.L_0 - __nv_reservedSMEM_allocation_phase)
__nv_reservedSMEM_allocation_phase:
	.zero		1
.L_0:
	.zero		7
	.weak		__nv_reservedSMEM_devtool_atexit_pc
	.type		__nv_reservedSMEM_devtool_atexit_pc,@object
	.size		__nv_reservedSMEM_devtool_atexit_pc,(__nv_reservedSMEM_allocation_mask - __nv_reservedSMEM_devtool_atexit_pc)
__nv_reservedSMEM_devtool_atexit_pc:
	.zero		8
	.weak		__nv_reservedSMEM_allocation_mask
	.type		__nv_reservedSMEM_allocation_mask,@object
	.size		__nv_reservedSMEM_allocation_mask,(.L_2 - __nv_reservedSMEM_allocation_mask)
__nv_reservedSMEM_allocation_mask:
	.zero		4
.L_2:


//--------------------- .nv.constant0.matmul_kernel --------------------------
	.section	.nv.constant0.matmul_kernel,"a",@progbits
	.sectionflags	@""
	.align	4
.nv.constant0.matmul_kernel:
	.zero		976


//--------------------- SYMBOLS --------------------------

	.type		.nv.reservedSmem.offset0,@object
	.size		.nv.reservedSmem.offset0,0x4
	.type		.nv.reservedSmem.cap,@object
	.size		.nv.reservedSmem.cap,0x4
